	.target	sm_100a

	.elftype	@"ET_EXEC"


//--------------------- .note.nv.tkinfo           --------------------------
	.section	.note.nv.tkinfo,"",@"SHT_NOTE"
	.sectionflags	@"SHF_NOTE_NV_TKINFO"
	.tkinfo
        /*0018*/ 	.word	0x00000002
        /*0030*/ 	.string	""
        /*0030*/ 	.string	"ptxas"
        /*0030*/ 	.string	"Cuda compilation tools, release 13.0, V13.0.88"
        /*0030*/ 	.string	"Build cuda_13.0.r13.0/compiler.36424714_0"
        /*0030*/ 	.string	"-arch sm_100a -m 64 "



//--------------------- .note.nv.cuinfo           --------------------------
	.section	.note.nv.cuinfo,"",@"SHT_NOTE"
	.sectionflags	@"SHF_NOTE_NV_CUINFO"
        /*0018*/ 	.short	0x0002
        /*001a*/ 	.short	0x0064
        /*001c*/ 	.short	0x0082
	.zero		2


//--------------------- .nv.info                  --------------------------
	.section	.nv.info,"",@"SHT_CUDA_INFO"
	.align	4


	//----- nvinfo : EIATTR_REGCOUNT
	.align		4
        /*0000*/ 	.byte	0x04, 0x2f
        /*0002*/ 	.short	(.L_19 - .L_18)
	.align		4
.L_18:
        /*0004*/ 	.word	index@(_ZN7cutlass13device_kernelINS_4gemm6kernel13GemmUniversalIN4cute5tupleIJiiiiEEENS1_10collective13CollectiveMmaINS1_35MainloopSm100TmaUmmaWarpSpecializedILi8ELi2ELi4ENS5_IJNS4_1CILi2EEENSA_ILi1EEESC_EEEEENS5_IJNSA_ILi64EEENSA_ILi128EEESG_EEEaNS5_IJlSC_lEEEaSI_NS4_8TiledMMAINS4_8MMA_AtomIJNS4_15SM100_MMA_S8_SSIaaiLi64ELi128ELNS4_4UMMA5MajorE0ELSN_0ELNSM_8SaturateE0EEEEEENS4_6LayoutINS5_IJSC_SC_SC_EEENS5_IJNSA_ILi0EEEST_ST_EEEEENS5_IJNS4_10UnderscoreESW_SW_EEEEENS4_13SM90_TMA_LOADENS4_14ComposedLayoutINS4_7SwizzleILi3ELi4ELi3EEENS4_18smem_ptr_flag_bitsILi8EEENSR_INS5_IJNSA_ILi8EEESG_EEENS5_IJSG_SC_EEEEEEEvNS4_8identityENS4_23SM90_TMA_LOAD_MULTICASTES19_vS1A_EENS_8epilogue10collective18CollectiveEpilogueINS1D_23Sm100TmaWarpSpecializedILi2ELi2ELi32ELb0ELb0EEEJSH_NS5_IJNSR_ISF_SC_EES1I_EEEaSI_aSI_NS1D_6fusion15FusionCallbacksIS1H_NS1K_17LinearCombinationIaiaiLNS_15FloatRoundStyleE2EEESH_S1J_JEEENS4_5SM1004TMEM4LOAD26SM100_TMEM_LOAD_16dp32b32xESZ_NS10_INS11_ILi2ELi4ELi3EEES14_NSR_INS5_IJS15_SF_EEENS5_IJSF_SC_EEEEEEENS4_39AutoVectorizingCopyWithAssumedAlignmentILi128EEENS4_14SM90_TMA_STOREES1Y_S20_S20_EEEvvEEEEvNT_6ParamsE)
        /*0008*/ 	.word	0x0000005a


	//----- nvinfo : EIATTR_FRAME_SIZE
	.align		4
.L_19:
        /*000c*/ 	.byte	0x04, 0x11
        /*000e*/ 	.short	(.L_21 - .L_20)
	.align		4
.L_20:
        /*0010*/ 	.word	index@($__internal_2_$__cuda_sm10x_tcgen05_guardrail_trap_unallocated_columns_being_dealloced)
        /*0014*/ 	.word	0x00000000


	//----- nvinfo : EIATTR_FRAME_SIZE
	.align		4
.L_21:
        /*0018*/ 	.byte	0x04, 0x11
        /*001a*/ 	.short	(.L_23 - .L_22)
	.align		4
.L_22:
        /*001c*/ 	.word	index@($__internal_1_$__cuda_sm10x_tcgen05_guardrail_trap_phase_invalid_during_alloc)
        /*0020*/ 	.word	0x00000000


	//----- nvinfo : EIATTR_FRAME_SIZE
	.align		4
.L_23:
        /*0024*/ 	.byte	0x04, 0x11
        /*0026*/ 	.short	(.L_25 - .L_24)
	.align		4
.L_24:
        /*0028*/ 	.word	index@($__internal_0_$__cuda_sm10x_tcgen05_guardrail_trap_col_being_dealloced_not_returned_by_alloc)
        /*002c*/ 	.word	0x00000000


	//----- nvinfo : EIATTR_FRAME_SIZE
	.align		4
.L_25:
        /*0030*/ 	.byte	0x04, 0x11
        /*0032*/ 	.short	(.L_27 - .L_26)
	.align		4
.L_26:
        /*0034*/ 	.word	index@(_ZN7cutlass13device_kernelINS_4gemm6kernel13GemmUniversalIN4cute5tupleIJiiiiEEENS1_10collective13CollectiveMmaINS1_35MainloopSm100TmaUmmaWarpSpecializedILi8ELi2ELi4ENS5_IJNS4_1CILi2EEENSA_ILi1EEESC_EEEEENS5_IJNSA_ILi64EEENSA_ILi128EEESG_EEEaNS5_IJlSC_lEEEaSI_NS4_8TiledMMAINS4_8MMA_AtomIJNS4_15SM100_MMA_S8_SSIaaiLi64ELi128ELNS4_4UMMA5MajorE0ELSN_0ELNSM_8SaturateE0EEEEEENS4_6LayoutINS5_IJSC_SC_SC_EEENS5_IJNSA_ILi0EEEST_ST_EEEEENS5_IJNS4_10UnderscoreESW_SW_EEEEENS4_13SM90_TMA_LOADENS4_14ComposedLayoutINS4_7SwizzleILi3ELi4ELi3EEENS4_18smem_ptr_flag_bitsILi8EEENSR_INS5_IJNSA_ILi8EEESG_EEENS5_IJSG_SC_EEEEEEEvNS4_8identityENS4_23SM90_TMA_LOAD_MULTICASTES19_vS1A_EENS_8epilogue10collective18CollectiveEpilogueINS1D_23Sm100TmaWarpSpecializedILi2ELi2ELi32ELb0ELb0EEEJSH_NS5_IJNSR_ISF_SC_EES1I_EEEaSI_aSI_NS1D_6fusion15FusionCallbacksIS1H_NS1K_17LinearCombinationIaiaiLNS_15FloatRoundStyleE2EEESH_S1J_JEEENS4_5SM1004TMEM4LOAD26SM100_TMEM_LOAD_16dp32b32xESZ_NS10_INS11_ILi2ELi4ELi3EEES14_NSR_INS5_IJS15_SF_EEENS5_IJSF_SC_EEEEEEENS4_39AutoVectorizingCopyWithAssumedAlignmentILi128EEENS4_14SM90_TMA_STOREES1Y_S20_S20_EEEvvEEEEvNT_6ParamsE)
        /*0038*/ 	.word	0x00000000


	//----- nvinfo : EIATTR_MIN_STACK_SIZE
	.align		4
.L_27:
        /*003c*/ 	.byte	0x04, 0x12
        /*003e*/ 	.short	(.L_29 - .L_28)
	.align		4
.L_28:
        /*0040*/ 	.word	index@(_ZN7cutlass13device_kernelINS_4gemm6kernel13GemmUniversalIN4cute5tupleIJiiiiEEENS1_10collective13CollectiveMmaINS1_35MainloopSm100TmaUmmaWarpSpecializedILi8ELi2ELi4ENS5_IJNS4_1CILi2EEENSA_ILi1EEESC_EEEEENS5_IJNSA_ILi64EEENSA_ILi128EEESG_EEEaNS5_IJlSC_lEEEaSI_NS4_8TiledMMAINS4_8MMA_AtomIJNS4_15SM100_MMA_S8_SSIaaiLi64ELi128ELNS4_4UMMA5MajorE0ELSN_0ELNSM_8SaturateE0EEEEEENS4_6LayoutINS5_IJSC_SC_SC_EEENS5_IJNSA_ILi0EEEST_ST_EEEEENS5_IJNS4_10UnderscoreESW_SW_EEEEENS4_13SM90_TMA_LOADENS4_14ComposedLayoutINS4_7SwizzleILi3ELi4ELi3EEENS4_18smem_ptr_flag_bitsILi8EEENSR_INS5_IJNSA_ILi8EEESG_EEENS5_IJSG_SC_EEEEEEEvNS4_8identityENS4_23SM90_TMA_LOAD_MULTICASTES19_vS1A_EENS_8epilogue10collective18CollectiveEpilogueINS1D_23Sm100TmaWarpSpecializedILi2ELi2ELi32ELb0ELb0EEEJSH_NS5_IJNSR_ISF_SC_EES1I_EEEaSI_aSI_NS1D_6fusion15FusionCallbacksIS1H_NS1K_17LinearCombinationIaiaiLNS_15FloatRoundStyleE2EEESH_S1J_JEEENS4_5SM1004TMEM4LOAD26SM100_TMEM_LOAD_16dp32b32xESZ_NS10_INS11_ILi2ELi4ELi3EEES14_NSR_INS5_IJS15_SF_EEENS5_IJSF_SC_EEEEEEENS4_39AutoVectorizingCopyWithAssumedAlignmentILi128EEENS4_14SM90_TMA_STOREES1Y_S20_S20_EEEvvEEEEvNT_6ParamsE)
        /*0044*/ 	.word	0x00000000
.L_29:


//--------------------- .nv.compat                --------------------------
	.section	.nv.compat,"",@"SHT_CUDA_COMPAT_INFO"
	.align	4
        /*0000*/ 	.byte	0x02, 0x09, 0x01, 0x00, 0x02, 0x02, 0x03, 0x00, 0x02, 0x05, 0x06, 0x00, 0x03, 0x07, 0x01, 0x01
        /*0010*/ 	.byte	0x02, 0x03, 0x01, 0x00, 0x02, 0x06, 0x01, 0x00, 0x04, 0x0b, 0x08, 0x00, 0x01, 0x00, 0x00, 0x00
        /*0020*/ 	.byte	0x00, 0x00, 0x00, 0x00


//--------------------- .nv.info._ZN7cutlass13device_kernelINS_4gemm6kernel13GemmUniversalIN4cute5tupleIJiiiiEEENS1_10collective13CollectiveMmaINS1_35MainloopSm100TmaUmmaWarpSpecializedILi8ELi2ELi4ENS5_IJNS4_1CILi2EEENSA_ILi1EEESC_EEEEENS5_IJNSA_ILi64EEENSA_ILi128EEESG_EEEaNS5_IJlSC_lEEEaSI_NS4_8TiledMMAINS4_8MMA_AtomIJNS4_15SM100_MMA_S8_SSIaaiLi64ELi128ELNS4_4UMMA5MajorE0ELSN_0ELNSM_8SaturateE0EEEEEENS4_6LayoutINS5_IJSC_SC_SC_EEENS5_IJNSA_ILi0EEEST_ST_EEEEENS5_IJNS4_10UnderscoreESW_SW_EEEEENS4_13SM90_TMA_LOADENS4_14ComposedLayoutINS4_7SwizzleILi3ELi4ELi3EEENS4_18smem_ptr_flag_bitsILi8EEENSR_INS5_IJNSA_ILi8EEESG_EEENS5_IJSG_SC_EEEEEEEvNS4_8identityENS4_23SM90_TMA_LOAD_MULTICASTES19_vS1A_EENS_8epilogue10collective18CollectiveEpilogueINS1D_23Sm100TmaWarpSpecializedILi2ELi2ELi32ELb0ELb0EEEJSH_NS5_IJNSR_ISF_SC_EES1I_EEEaSI_aSI_NS1D_6fusion15FusionCallbacksIS1H_NS1K_17LinearCombinationIaiaiLNS_15FloatRoundStyleE2EEESH_S1J_JEEENS4_5SM1004TMEM4LOAD26SM100_TMEM_LOAD_16dp32b32xESZ_NS10_INS11_ILi2ELi4ELi3EEES14_NSR_INS5_IJS15_SF_EEENS5_IJSF_SC_EEEEEEENS4_39AutoVectorizingCopyWithAssumedAlignmentILi128EEENS4_14SM90_TMA_STOREES1Y_S20_S20_EEEvvEEEEvNT_6ParamsE --------------------------
	.section	.nv.info._ZN7cutlass13device_kernelINS_4gemm6kernel13GemmUniversalIN4cute5tupleIJiiiiEEENS1_10collective13CollectiveMmaINS1_35MainloopSm100TmaUmmaWarpSpecializedILi8ELi2ELi4ENS5_IJNS4_1CILi2EEENSA_ILi1EEESC_EEEEENS5_IJNSA_ILi64EEENSA_ILi128EEESG_EEEaNS5_IJlSC_lEEEaSI_NS4_8TiledMMAINS4_8MMA_AtomIJNS4_15SM100_MMA_S8_SSIaaiLi64ELi128ELNS4_4UMMA5MajorE0ELSN_0ELNSM_8SaturateE0EEEEEENS4_6LayoutINS5_IJSC_SC_SC_EEENS5_IJNSA_ILi0EEEST_ST_EEEEENS5_IJNS4_10UnderscoreESW_SW_EEEEENS4_13SM90_TMA_LOADENS4_14ComposedLayoutINS4_7SwizzleILi3ELi4ELi3EEENS4_18smem_ptr_flag_bitsILi8EEENSR_INS5_IJNSA_ILi8EEESG_EEENS5_IJSG_SC_EEEEEEEvNS4_8identityENS4_23SM90_TMA_LOAD_MULTICASTES19_vS1A_EENS_8epilogue10collective18CollectiveEpilogueINS1D_23Sm100TmaWarpSpecializedILi2ELi2ELi32ELb0ELb0EEEJSH_NS5_IJNSR_ISF_SC_EES1I_EEEaSI_aSI_NS1D_6fusion15FusionCallbacksIS1H_NS1K_17LinearCombinationIaiaiLNS_15FloatRoundStyleE2EEESH_S1J_JEEENS4_5SM1004TMEM4LOAD26SM100_TMEM_LOAD_16dp32b32xESZ_NS10_INS11_ILi2ELi4ELi3EEES14_NSR_INS5_IJS15_SF_EEENS5_IJSF_SC_EEEEEEENS4_39AutoVectorizingCopyWithAssumedAlignmentILi128EEENS4_14SM90_TMA_STOREES1Y_S20_S20_EEEvvEEEEvNT_6ParamsE,"",@"SHT_CUDA_INFO"
	.sectionflags	@""
	.align	4


	//----- nvinfo : EIATTR_CUDA_API_VERSION
	.align		4
        /*0000*/ 	.byte	0x04, 0x37
        /*0002*/ 	.short	(.L_31 - .L_30)
.L_30:
        /*0004*/ 	.word	0x00000082


	//----- nvinfo : EIATTR_KPARAM_INFO
	.align		4
.L_31:
        /*0008*/ 	.byte	0x04, 0x17
        /*000a*/ 	.short	(.L_33 - .L_32)
.L_32:
        /*000c*/ 	.word	0x00000000
        /*0010*/ 	.short	0x0000
        /*0012*/ 	.short	0x0000
        /*0014*/ 	.byte	0x00, 0xf0, 0x01, 0x20


	//----- nvinfo : EIATTR_AT_ENTRY_FRAGMENTS
	.align		4
.L_33:
        /*0018*/ 	.byte	0x04, 0x4f
        /*001a*/ 	.short	(.L_35 - .L_34)


	//   ....[0]....
.L_34:
        /*001c*/ 	.word	0x00000006


	//----- nvinfo : EIATTR_RESERVED_SMEM_USED
	.align		4
.L_35:
        /*0020*/ 	.byte	0x01, 0x41
	.zero		2


	//----- nvinfo : EIATTR_SPARSE_MMA_MASK
	.align		4
        /*0024*/ 	.byte	0x03, 0x50
        /*0026*/ 	.short	0x0000


	//----- nvinfo : EIATTR_TCGEN05_1CTA_USED
	.align		4
        /*0028*/ 	.byte	0x01, 0x51
	.zero		2


	//----- nvinfo : EIATTR_MAXREG_COUNT
	.align		4
        /*002c*/ 	.byte	0x03, 0x1b
        /*002e*/ 	.short	0x00ff


	//----- nvinfo : EIATTR_NUM_BARRIERS
	.align		4
        /*0030*/ 	.byte	0x02, 0x4c
        /*0032*/ 	.byte	0x07
	.zero		1


	//----- nvinfo : EIATTR_EXTERNS
	.align		4
        /*0034*/ 	.byte	0x04, 0x0f
        /*0036*/ 	.short	(.L_37 - .L_36)


	//   ....[0]....
	.align		4
.L_36:
        /*0038*/ 	.word	index@(__assertfail)


	//----- nvinfo : EIATTR_MERCURY_ISA_VERSION
	.align		4
.L_37:
        /*003c*/ 	.byte	0x03, 0x5f
        /*003e*/ 	.short	0x0101


	//----- nvinfo : EIATTR_INT_WARP_WIDE_INSTR_OFFSETS
	.align		4
        /*0040*/ 	.byte	0x04, 0x31
        /*0042*/ 	.short	(.L_39 - .L_38)


	//   ....[0]....
.L_38:
        /*0044*/ 	.word	0x00003f40


	//   ....[1]....
        /*0048*/ 	.word	0x00003f70


	//   ....[2]....
        /*004c*/ 	.word	0x00003f90


	//   ....[3]....
        /*0050*/ 	.word	0x00004b40


	//   ....[4]....
        /*0054*/ 	.word	0x00004bb0


	//   ....[5]....
        /*0058*/ 	.word	0x00004cb0


	//   ....[6]....
        /*005c*/ 	.word	0x00004d60


	//----- nvinfo : EIATTR_COOP_GROUP_MASK_REGIDS
	.align		4
.L_39:
        /*0060*/ 	.byte	0x04, 0x29
        /*0062*/ 	.short	(.L_41 - .L_40)


	//   ....[0]....
.L_40:
        /*0064*/ 	.word	0xffffffff


	//   ....[1]....
        /*0068*/ 	.word	0xffffffff


	//   ....[2]....
        /*006c*/ 	.word	0xffffffff


	//   ....[3]....
        /*0070*/ 	.word	0xffffffff


	//   ....[4]....
        /*0074*/ 	.word	0xffffffff


	//   ....[5]....
        /*0078*/ 	.word	0xffffffff


	//   ....[6]....
        /*007c*/ 	.word	0xffffffff


	//   ....[7]....
        /*0080*/ 	.word	0xffffffff


	//   ....[8]....
        /*0084*/ 	.word	0xffffffff


	//   ....[9]....
        /*0088*/ 	.word	0xffffffff


	//   ....[10]....
        /*008c*/ 	.word	0xffffffff


	//   ....[11]....
        /*0090*/ 	.word	0xffffffff


	//   ....[12]....
        /*0094*/ 	.word	0xffffffff


	//   ....[13]....
        /*0098*/ 	.word	0xffffffff


	//----- nvinfo : EIATTR_COOP_GROUP_INSTR_OFFSETS
	.align		4
.L_41:
        /*009c*/ 	.byte	0x04, 0x28
        /*009e*/ 	.short	(.L_43 - .L_42)


	//   ....[0]....
.L_42:
        /*00a0*/ 	.word	0x00000080


	//   ....[1]....
        /*00a4*/ 	.word	0x000004f0


	//   ....[2]....
        /*00a8*/ 	.word	0x00000730


	//   ....[3]....
        /*00ac*/ 	.word	0x00000890


	//   ....[4]....
        /*00b0*/ 	.word	0x00000990


	//   ....[5]....
        /*00b4*/ 	.word	0x00000b00


	//   ....[6]....
        /*00b8*/ 	.word	0x00000ca0


	//   ....[7]....
        /*00bc*/ 	.word	0x00000e60


	//   ....[8]....
        /*00c0*/ 	.word	0x00002040


	//   ....[9]....
        /*00c4*/ 	.word	0x00003130


	//   ....[10]....
        /*00c8*/ 	.word	0x00003340


	//   ....[11]....
        /*00cc*/ 	.word	0x00003370


	//   ....[12]....
        /*00d0*/ 	.word	0x00003e20


	//   ....[13]....
        /*00d4*/ 	.word	0x00004050


	//----- nvinfo : EIATTR_VRC_CTA_INIT_COUNT
	.align		4
.L_43:
        /*00d8*/ 	.byte	0x02, 0x4a
        /*00da*/ 	.byte	0x80
	.zero		1


	//----- nvinfo : EIATTR_SYSCALL_OFFSETS
	.align		4
        /*00dc*/ 	.byte	0x04, 0x46
        /*00de*/ 	.short	(.L_45 - .L_44)


	//   ....[0]....
.L_44:
        /*00e0*/ 	.word	0x00005960


	//   ....[1]....
        /*00e4*/ 	.word	0x00005aa0


	//   ....[2]....
        /*00e8*/ 	.word	0x000062d0


	//   ....[3]....
        /*00ec*/ 	.word	0x00007070


	//----- nvinfo : EIATTR_MBARRIER_INSTR_OFFSETS
	.align		4
.L_45:
        /*00f0*/ 	.byte	0x04, 0x39
        /*00f2*/ 	.short	(.L_47 - .L_46)


	//   ....[0]....
.L_46:
        /*00f4*/ 	.word	0x00000610
        /*00f8*/ 	.word	0x000000ff
        /*00fc*/ 	.word	0x00000000
        /*0100*/ 	.short	0x0100
        /*0102*/ 	.byte	0x04
	.zero		1


	//   ....[1]....
        /*0104*/ 	.word	0x00000620
        /*0108*/ 	.word	0x000000ff
        /*010c*/ 	.word	0x00000040
        /*0110*/ 	.short	0x0100
        /*0112*/ 	.byte	0x04
	.zero		1


	//   ....[2]....
        /*0114*/ 	.word	0x00000630
        /*0118*/ 	.word	0x000000ff
        /*011c*/ 	.word	0x00000008
        /*0120*/ 	.short	0x0100
        /*0122*/ 	.byte	0x04
	.zero		1


	//   ....[3]....
        /*0124*/ 	.word	0x00000640
        /*0128*/ 	.word	0x000000ff
        /*012c*/ 	.word	0x00000048
        /*0130*/ 	.short	0x0100
        /*0132*/ 	.byte	0x04
	.zero		1


	//   ....[4]....
        /*0134*/ 	.word	0x00000650
        /*0138*/ 	.word	0x000000ff
        /*013c*/ 	.word	0x00000010
        /*0140*/ 	.short	0x0100
        /*0142*/ 	.byte	0x04
	.zero		1


	//   ....[5]....
        /*0144*/ 	.word	0x00000660
        /*0148*/ 	.word	0x000000ff
        /*014c*/ 	.word	0x00000050
        /*0150*/ 	.short	0x0100
        /*0152*/ 	.byte	0x04
	.zero		1


	//   ....[6]....
        /*0154*/ 	.word	0x00000670
        /*0158*/ 	.word	0x000000ff
        /*015c*/ 	.word	0x00000018
        /*0160*/ 	.short	0x0100
        /*0162*/ 	.byte	0x04
	.zero		1


	//   ....[7]....
        /*0164*/ 	.word	0x00000680
        /*0168*/ 	.word	0x000000ff
        /*016c*/ 	.word	0x00000058
        /*0170*/ 	.short	0x0100
        /*0172*/ 	.byte	0x04
	.zero		1


	//   ....[8]....
        /*0174*/ 	.word	0x00000690
        /*0178*/ 	.word	0x000000ff
        /*017c*/ 	.word	0x00000020
        /*0180*/ 	.short	0x0100
        /*0182*/ 	.byte	0x04
	.zero		1


	//   ....[9]....
        /*0184*/ 	.word	0x000006a0
        /*0188*/ 	.word	0x000000ff
        /*018c*/ 	.word	0x00000060
        /*0190*/ 	.short	0x0100
        /*0192*/ 	.byte	0x04
	.zero		1


	//   ....[10]....
        /*0194*/ 	.word	0x000006b0
        /*0198*/ 	.word	0x000000ff
        /*019c*/ 	.word	0x00000028
        /*01a0*/ 	.short	0x0100
        /*01a2*/ 	.byte	0x04
	.zero		1


	//   ....[11]....
        /*01a4*/ 	.word	0x000006c0
        /*01a8*/ 	.word	0x000000ff
        /*01ac*/ 	.word	0x00000068
        /*01b0*/ 	.short	0x0100
        /*01b2*/ 	.byte	0x04
	.zero		1


	//   ....[12]....
        /*01b4*/ 	.word	0x000006d0
        /*01b8*/ 	.word	0x000000ff
        /*01bc*/ 	.word	0x00000030
        /*01c0*/ 	.short	0x0100
        /*01c2*/ 	.byte	0x04
	.zero		1


	//   ....[13]....
        /*01c4*/ 	.word	0x000006e0
        /*01c8*/ 	.word	0x000000ff
        /*01cc*/ 	.word	0x00000070
        /*01d0*/ 	.short	0x0100
        /*01d2*/ 	.byte	0x04
	.zero		1


	//   ....[14]....
        /*01d4*/ 	.word	0x000006f0
        /*01d8*/ 	.word	0x000000ff
        /*01dc*/ 	.word	0x00000038
        /*01e0*/ 	.short	0x0100
        /*01e2*/ 	.byte	0x04
	.zero		1


	//   ....[15]....
        /*01e4*/ 	.word	0x00000700
        /*01e8*/ 	.word	0x000000ff
        /*01ec*/ 	.word	0x00000078
        /*01f0*/ 	.short	0x0100
        /*01f2*/ 	.byte	0x04
	.zero		1


	//   ....[16]....
        /*01f4*/ 	.word	0x00000840
        /*01f8*/ 	.word	0x000000ff
        /*01fc*/ 	.word	0x00000080
        /*0200*/ 	.short	0x0100
        /*0202*/ 	.byte	0x04
	.zero		1


	//   ....[17]....
        /*0204*/ 	.word	0x00000850
        /*0208*/ 	.word	0x000000ff
        /*020c*/ 	.word	0x00000090
        /*0210*/ 	.short	0x0100
        /*0212*/ 	.byte	0x04
	.zero		1


	//   ....[18]....
        /*0214*/ 	.word	0x00000860
        /*0218*/ 	.word	0x000000ff
        /*021c*/ 	.word	0x00000088
        /*0220*/ 	.short	0x0100
        /*0222*/ 	.byte	0x04
	.zero		1


	//   ....[19]....
        /*0224*/ 	.word	0x00000870
        /*0228*/ 	.word	0x000000ff
        /*022c*/ 	.word	0x00000098
        /*0230*/ 	.short	0x0100
        /*0232*/ 	.byte	0x04
	.zero		1


	//   ....[20]....
        /*0234*/ 	.word	0x00000960
        /*0238*/ 	.word	0x000000ff
        /*023c*/ 	.word	0x000000a0
        /*0240*/ 	.short	0x0100
        /*0242*/ 	.byte	0x06
	.zero		1


	//   ....[21]....
        /*0244*/ 	.word	0x00000970
        /*0248*/ 	.word	0x000000ff
        /*024c*/ 	.word	0x000000a8
        /*0250*/ 	.short	0x0100
        /*0252*/ 	.byte	0x06
	.zero		1


	//   ....[22]....
        /*0254*/ 	.word	0x00000ab0
        /*0258*/ 	.word	0x000000ff
        /*025c*/ 	.word	0x000000b0
        /*0260*/ 	.short	0x0100
        /*0262*/ 	.byte	0x06
	.zero		1


	//   ....[23]....
        /*0264*/ 	.word	0x00000ac0
        /*0268*/ 	.word	0x000000ff
        /*026c*/ 	.word	0x000000c0
        /*0270*/ 	.short	0x0100
        /*0272*/ 	.byte	0x06
	.zero		1


	//   ....[24]....
        /*0274*/ 	.word	0x00000ad0
        /*0278*/ 	.word	0x000000ff
        /*027c*/ 	.word	0x000000b8
        /*0280*/ 	.short	0x0100
        /*0282*/ 	.byte	0x06
	.zero		1


	//   ....[25]....
        /*0284*/ 	.word	0x00000ae0
        /*0288*/ 	.word	0x000000ff
        /*028c*/ 	.word	0x000000c8
        /*0290*/ 	.short	0x0100
        /*0292*/ 	.byte	0x06
	.zero		1


	//   ....[26]....
        /*0294*/ 	.word	0x00000c10
        /*0298*/ 	.word	0x000000ff
        /*029c*/ 	.word	0x000000d0
        /*02a0*/ 	.short	0x0100
        /*02a2*/ 	.byte	0x04
	.zero		1


	//   ....[27]....
        /*02a4*/ 	.word	0x00000c20
        /*02a8*/ 	.word	0x000000ff
        /*02ac*/ 	.word	0x000000f0
        /*02b0*/ 	.short	0x0100
        /*02b2*/ 	.byte	0x04
	.zero		1


	//   ....[28]....
        /*02b4*/ 	.word	0x00000c30
        /*02b8*/ 	.word	0x000000ff
        /*02bc*/ 	.word	0x000000d8
        /*02c0*/ 	.short	0x0100
        /*02c2*/ 	.byte	0x04
	.zero		1


	//   ....[29]....
        /*02c4*/ 	.word	0x00000c40
        /*02c8*/ 	.word	0x000000ff
        /*02cc*/ 	.word	0x000000f8
        /*02d0*/ 	.short	0x0100
        /*02d2*/ 	.byte	0x04
	.zero		1


	//   ....[30]....
        /*02d4*/ 	.word	0x00000c50
        /*02d8*/ 	.word	0x000000ff
        /*02dc*/ 	.word	0x000000e0
        /*02e0*/ 	.short	0x0100
        /*02e2*/ 	.byte	0x04
	.zero		1


	//   ....[31]....
        /*02e4*/ 	.word	0x00000c60
        /*02e8*/ 	.word	0x000000ff
        /*02ec*/ 	.word	0x00000100
        /*02f0*/ 	.short	0x0100
        /*02f2*/ 	.byte	0x04
	.zero		1


	//   ....[32]....
        /*02f4*/ 	.word	0x00000c70
        /*02f8*/ 	.word	0x000000ff
        /*02fc*/ 	.word	0x000000e8
        /*0300*/ 	.short	0x0100
        /*0302*/ 	.byte	0x04
	.zero		1


	//   ....[33]....
        /*0304*/ 	.word	0x00000c80
        /*0308*/ 	.word	0x000000ff
        /*030c*/ 	.word	0x00000108
        /*0310*/ 	.short	0x0100
        /*0312*/ 	.byte	0x04
	.zero		1


	//   ....[34]....
        /*0314*/ 	.word	0x00000d70
        /*0318*/ 	.word	0x000000ff
        /*031c*/ 	.word	0x00000110
        /*0320*/ 	.short	0x0100
        /*0322*/ 	.byte	0x04
	.zero		1


	//   ....[35]....
        /*0324*/ 	.word	0x00000d80
        /*0328*/ 	.word	0x000000ff
        /*032c*/ 	.word	0x00000120
        /*0330*/ 	.short	0x0100
        /*0332*/ 	.byte	0x04
	.zero		1


	//   ....[36]....
        /*0334*/ 	.word	0x00000d90
        /*0338*/ 	.word	0x000000ff
        /*033c*/ 	.word	0x00000118
        /*0340*/ 	.short	0x0100
        /*0342*/ 	.byte	0x04
	.zero		1


	//   ....[37]....
        /*0344*/ 	.word	0x00000da0
        /*0348*/ 	.word	0x000000ff
        /*034c*/ 	.word	0x00000128
        /*0350*/ 	.short	0x0100
        /*0352*/ 	.byte	0x04
	.zero		1


	//   ....[38]....
        /*0354*/ 	.word	0x000018c0
        /*0358*/ 	.word	0x00000000
        /*035c*/ 	.word	0x00000120
        /*0360*/ 	.short	0x010a
        /*0362*/ 	.byte	0xff
	.zero		1


	//   ....[39]....
        /*0364*/ 	.word	0x000018f0
        /*0368*/ 	.word	0x00000000
        /*036c*/ 	.word	0x00000110
        /*0370*/ 	.short	0x0101
        /*0372*/ 	.byte	0xff
	.zero		1


	//   ....[40]....
        /*0374*/ 	.word	0x000019c0
        /*0378*/ 	.word	0x000000ff
        /*037c*/ 	.word	0x00000040
        /*0380*/ 	.short	0x010a
        /*0382*/ 	.byte	0x04
	.zero		1


	//   ....[41]....
        /*0384*/ 	.word	0x00001a40
        /*0388*/ 	.word	0x000000ff
        /*038c*/ 	.word	0x00000040
        /*0390*/ 	.short	0x010a
        /*0392*/ 	.byte	0x21
	.zero		1


	//   ....[42]....
        /*0394*/ 	.word	0x00001bd0
        /*0398*/ 	.word	0x000000ff
        /*039c*/ 	.word	0x00000040
        /*03a0*/ 	.short	0x010a
        /*03a2*/ 	.byte	0x08
	.zero		1


	//   ....[43]....
        /*03a4*/ 	.word	0x00001cf0
        /*03a8*/ 	.word	0x000000ff
        /*03ac*/ 	.word	0x000000a8
        /*03b0*/ 	.short	0x0101
        /*03b2*/ 	.byte	0x06
	.zero		1


	//   ....[44]....
        /*03b4*/ 	.word	0x00001d10
        /*03b8*/ 	.word	0x000000ff
        /*03bc*/ 	.word	0x00000040
        /*03c0*/ 	.short	0x010a
        /*03c2*/ 	.byte	0x04
	.zero		1


	//   ....[45]....
        /*03c4*/ 	.word	0x00001d90
        /*03c8*/ 	.word	0x000000ff
        /*03cc*/ 	.word	0x00000040
        /*03d0*/ 	.short	0x010a
        /*03d2*/ 	.byte	0x11
	.zero		1


	//   ....[46]....
        /*03d4*/ 	.word	0x00001fa0
        /*03d8*/ 	.word	0x000000ff
        /*03dc*/ 	.word	0x00000040
        /*03e0*/ 	.short	0x010a
        /*03e2*/ 	.byte	0x07
	.zero		1


	//   ....[47]....
        /*03e4*/ 	.word	0x00002070
        /*03e8*/ 	.word	0x00000003
        /*03ec*/ 	.word	0x000000b0
        /*03f0*/ 	.short	0x010a
        /*03f2*/ 	.byte	0xff
	.zero		1


	//   ....[48]....
        /*03f4*/ 	.word	0x000021c0
        /*03f8*/ 	.word	0x00000000
        /*03fc*/ 	.word	0x00000000
        /*0400*/ 	.short	0x0101
        /*0402*/ 	.byte	0xff
	.zero		1


	//   ....[49]....
        /*0404*/ 	.word	0x00002770
        /*0408*/ 	.word	0x000000ff
        /*040c*/ 	.word	0x00000000
        /*0410*/ 	.short	0x010a
        /*0412*/ 	.byte	0x04
	.zero		1


	//   ....[50]....
        /*0414*/ 	.word	0x00002800
        /*0418*/ 	.word	0x000000ff
        /*041c*/ 	.word	0x00000000
        /*0420*/ 	.short	0x010a
        /*0422*/ 	.byte	0x05
	.zero		1


	//   ....[51]....
        /*0424*/ 	.word	0x00002890
        /*0428*/ 	.word	0x000000ff
        /*042c*/ 	.word	0x00000000
        /*0430*/ 	.short	0x010a
        /*0432*/ 	.byte	0x05
	.zero		1


	//   ....[52]....
        /*0434*/ 	.word	0x00002920
        /*0438*/ 	.word	0x000000ff
        /*043c*/ 	.word	0x00000000
        /*0440*/ 	.short	0x010a
        /*0442*/ 	.byte	0x05
	.zero		1


	//   ....[53]....
        /*0444*/ 	.word	0x000029b0
        /*0448*/ 	.word	0x000000ff
        /*044c*/ 	.word	0x00000000
        /*0450*/ 	.short	0x010a
        /*0452*/ 	.byte	0x05
	.zero		1


	//   ....[54]....
        /*0454*/ 	.word	0x00002a40
        /*0458*/ 	.word	0x000000ff
        /*045c*/ 	.word	0x00000000
        /*0460*/ 	.short	0x010a
        /*0462*/ 	.byte	0x05
	.zero		1


	//   ....[55]....
        /*0464*/ 	.word	0x00002ad0
        /*0468*/ 	.word	0x000000ff
        /*046c*/ 	.word	0x00000000
        /*0470*/ 	.short	0x010a
        /*0472*/ 	.byte	0x05
	.zero		1


	//   ....[56]....
        /*0474*/ 	.word	0x00002b70
        /*0478*/ 	.word	0x00000000
        /*047c*/ 	.word	0x00000000
        /*0480*/ 	.short	0x010a
        /*0482*/ 	.byte	0xff
	.zero		1


	//   ....[57]....
        /*0484*/ 	.word	0x00002c90
        /*0488*/ 	.word	0x00000002
        /*048c*/ 	.word	0x00000110
        /*0490*/ 	.short	0x010a
        /*0492*/ 	.byte	0xff
	.zero		1


	//   ....[58]....
        /*0494*/ 	.word	0x00002d00
        /*0498*/ 	.word	0x00000002
        /*049c*/ 	.word	0x00000000
        /*04a0*/ 	.short	0x0101
        /*04a2*/ 	.byte	0xff
	.zero		1


	//   ....[59]....
        /*04a4*/ 	.word	0x00002d20
        /*04a8*/ 	.word	0x000000ff
        /*04ac*/ 	.word	0x000000c0
        /*04b0*/ 	.short	0x010a
        /*04b2*/ 	.byte	0x04
	.zero		1


	//   ....[60]....
        /*04b4*/ 	.word	0x00002e40
        /*04b8*/ 	.word	0x00000002
        /*04bc*/ 	.word	0x000000b0
        /*04c0*/ 	.short	0x010a
        /*04c2*/ 	.byte	0xff
	.zero		1


	//   ....[61]....
        /*04c4*/ 	.word	0x00002f40
        /*04c8*/ 	.word	0x00000002
        /*04cc*/ 	.word	0x00000000
        /*04d0*/ 	.short	0x0101
        /*04d2*/ 	.byte	0xff
	.zero		1


	//   ....[62]....
        /*04d4*/ 	.word	0x00002fd0
        /*04d8*/ 	.word	0x000000ff
        /*04dc*/ 	.word	0x000000c0
        /*04e0*/ 	.short	0x0106
        /*04e2*/ 	.byte	0x04
	.zero		1


	//   ....[63]....
        /*04e4*/ 	.word	0x00002ff0
        /*04e8*/ 	.word	0x000000ff
        /*04ec*/ 	.word	0x000000c0
        /*04f0*/ 	.short	0x010a
        /*04f2*/ 	.byte	0x04
	.zero		1


	//   ....[64]....
        /*04f4*/ 	.word	0x00003080
        /*04f8*/ 	.word	0x000000ff
        /*04fc*/ 	.word	0x000000c0
        /*0500*/ 	.short	0x0106
        /*0502*/ 	.byte	0x07
	.zero		1


	//   ....[65]....
        /*0504*/ 	.word	0x000030c0
        /*0508*/ 	.word	0x00000000
        /*050c*/ 	.word	0x000000c0
        /*0510*/ 	.short	0x010a
        /*0512*/ 	.byte	0xff
	.zero		1


	//   ....[66]....
        /*0514*/ 	.word	0x00003610
        /*0518*/ 	.word	0x00000000
        /*051c*/ 	.word	0x000000b0
        /*0520*/ 	.short	0x010a
        /*0522*/ 	.byte	0xff
	.zero		1


	//   ....[67]....
        /*0524*/ 	.word	0x00003710
        /*0528*/ 	.word	0x00000003
        /*052c*/ 	.word	0x00000000
        /*0530*/ 	.short	0x0101
        /*0532*/ 	.byte	0xff
	.zero		1


	//   ....[68]....
        /*0534*/ 	.word	0x00003720
        /*0538*/ 	.word	0x000000ff
        /*053c*/ 	.word	0x00000000
        /*0540*/ 	.short	0x010a
        /*0542*/ 	.byte	0x04
	.zero		1


	//   ....[69]....
        /*0544*/ 	.word	0x000037a0
        /*0548*/ 	.word	0x000000ff
        /*054c*/ 	.word	0x000000f0
        /*0550*/ 	.short	0x010a
        /*0552*/ 	.byte	0x1f
	.zero		1


	//   ....[70]....
        /*0554*/ 	.word	0x00003880
        /*0558*/ 	.word	0x000000ff
        /*055c*/ 	.word	0x00000000
        /*0560*/ 	.short	0x010a
        /*0562*/ 	.byte	0x05
	.zero		1


	//   ....[71]....
        /*0564*/ 	.word	0x000039c0
        /*0568*/ 	.word	0x000000ff
        /*056c*/ 	.word	0x00000000
        /*0570*/ 	.short	0x010a
        /*0572*/ 	.byte	0x04
	.zero		1


	//   ....[72]....
        /*0574*/ 	.word	0x00003c50
        /*0578*/ 	.word	0x000000ff
        /*057c*/ 	.word	0x00000000
        /*0580*/ 	.short	0x010a
        /*0582*/ 	.byte	0x04
	.zero		1


	//   ....[73]....
        /*0584*/ 	.word	0x00003ce0
        /*0588*/ 	.word	0x000000ff
        /*058c*/ 	.word	0x00000000
        /*0590*/ 	.short	0x010a
        /*0592*/ 	.byte	0x05
	.zero		1


	//   ....[74]....
        /*0594*/ 	.word	0x00003d70
        /*0598*/ 	.word	0x000000ff
        /*059c*/ 	.word	0x00000000
        /*05a0*/ 	.short	0x010a
        /*05a2*/ 	.byte	0x05
	.zero		1


	//   ....[75]....
        /*05a4*/ 	.word	0x00003e00
        /*05a8*/ 	.word	0x000000ff
        /*05ac*/ 	.word	0x00000000
        /*05b0*/ 	.short	0x010a
        /*05b2*/ 	.byte	0x04
	.zero		1


	//   ....[76]....
        /*05b4*/ 	.word	0x00004300
        /*05b8*/ 	.word	0x00000008
        /*05bc*/ 	.word	0x000000b0
        /*05c0*/ 	.short	0x010a
        /*05c2*/ 	.byte	0xff
	.zero		1


	//   ....[77]....
        /*05c4*/ 	.word	0x00004470
        /*05c8*/ 	.word	0x00000000
        /*05cc*/ 	.word	0x00000000
        /*05d0*/ 	.short	0x0101
        /*05d2*/ 	.byte	0xff
	.zero		1


	//   ....[78]....
        /*05d4*/ 	.word	0x00004950
        /*05d8*/ 	.word	0x000000ff
        /*05dc*/ 	.word	0x000000a8
        /*05e0*/ 	.short	0x010a
        /*05e2*/ 	.byte	0x15
	.zero		1


	//   ....[79]....
        /*05e4*/ 	.word	0x00004ae0
        /*05e8*/ 	.word	0x000000ff
        /*05ec*/ 	.word	0x00000090
        /*05f0*/ 	.short	0x010a
        /*05f2*/ 	.byte	0x15
	.zero		1


	//   ....[80]....
        /*05f4*/ 	.word	0x00004c50
        /*05f8*/ 	.word	0x000000ff
        /*05fc*/ 	.word	0x00000080
        /*0600*/ 	.short	0x010b
        /*0602*/ 	.byte	0x15
	.zero		1


	//   ....[81]....
        /*0604*/ 	.word	0x00004c70
        /*0608*/ 	.word	0x000000ff
        /*060c*/ 	.word	0x00000000
        /*0610*/ 	.short	0x0101
        /*0612*/ 	.byte	0x04
	.zero		1


	//   ....[82]....
        /*0614*/ 	.word	0x00004c80
        /*0618*/ 	.word	0x000000ff
        /*061c*/ 	.word	0x00000098
        /*0620*/ 	.short	0x010a
        /*0622*/ 	.byte	0x15
	.zero		1


	//   ....[83]....
        /*0624*/ 	.word	0x00004e70
        /*0628*/ 	.word	0x000000ff
        /*062c*/ 	.word	0x00000088
        /*0630*/ 	.short	0x010b
        /*0632*/ 	.byte	0x15
	.zero		1


	//   ....[84]....
        /*0634*/ 	.word	0x00004e80
        /*0638*/ 	.word	0x000000ff
        /*063c*/ 	.word	0x00000000
        /*0640*/ 	.short	0x0101
        /*0642*/ 	.byte	0x26
	.zero		1


	//   ....[85]....
        /*0644*/ 	.word	0x00004eb0
        /*0648*/ 	.word	0x000000ff
        /*064c*/ 	.word	0x00000090
        /*0650*/ 	.short	0x010a
        /*0652*/ 	.byte	0x15
	.zero		1


	//   ....[86]....
        /*0654*/ 	.word	0x00004ef0
        /*0658*/ 	.word	0x00000000
        /*065c*/ 	.word	0x00000098
        /*0660*/ 	.short	0x010a
        /*0662*/ 	.byte	0xff
	.zero		1


	//   ....[87]....
        /*0664*/ 	.word	0x00005200
        /*0668*/ 	.word	0x00000003
        /*066c*/ 	.word	0x000000b0
        /*0670*/ 	.short	0x010a
        /*0672*/ 	.byte	0xff
	.zero		1


	//   ....[88]....
        /*0674*/ 	.word	0x00005380
        /*0678*/ 	.word	0x00000000
        /*067c*/ 	.word	0x00000000
        /*0680*/ 	.short	0x0101
        /*0682*/ 	.byte	0xff
	.zero		1


	//   ....[89]....
        /*0684*/ 	.word	0x00005e90
        /*0688*/ 	.word	0x00000003
        /*068c*/ 	.word	0x00000080
        /*0690*/ 	.short	0x010a
        /*0692*/ 	.byte	0xff
	.zero		1


	//   ....[90]....
        /*0694*/ 	.word	0x00005ed0
        /*0698*/ 	.word	0x0000002b
        /*069c*/ 	.word	0x000000d0
        /*06a0*/ 	.short	0x010a
        /*06a2*/ 	.byte	0xff
	.zero		1


	//   ....[91]....
        /*06a4*/ 	.word	0x00006010
        /*06a8*/ 	.word	0x00000003
        /*06ac*/ 	.word	0x00000080
        /*06b0*/ 	.short	0x010a
        /*06b2*/ 	.byte	0xff
	.zero		1


	//   ....[92]....
        /*06b4*/ 	.word	0x00006130
        /*06b8*/ 	.word	0x00000000
        /*06bc*/ 	.word	0x00000000
        /*06c0*/ 	.short	0x0101
        /*06c2*/ 	.byte	0xff
	.zero		1


	//   ....[93]....
        /*06c4*/ 	.word	0x000061b0
        /*06c8*/ 	.word	0x0000002b
        /*06cc*/ 	.word	0x000000d0
        /*06d0*/ 	.short	0x010a
        /*06d2*/ 	.byte	0xff
	.zero		1


	//   ....[94]....
        /*06d4*/ 	.word	0x00006d20
        /*06d8*/ 	.word	0x00000003
        /*06dc*/ 	.word	0x00000080
        /*06e0*/ 	.short	0x010a
        /*06e2*/ 	.byte	0xff
	.zero		1


	//   ....[95]....
        /*06e4*/ 	.word	0x00006dd0
        /*06e8*/ 	.word	0x00000003
        /*06ec*/ 	.word	0x00000080
        /*06f0*/ 	.short	0x010a
        /*06f2*/ 	.byte	0xff
	.zero		1


	//   ....[96]....
        /*06f4*/ 	.word	0x00006ef0
        /*06f8*/ 	.word	0x00000000
        /*06fc*/ 	.word	0x00000000
        /*0700*/ 	.short	0x0101
        /*0702*/ 	.byte	0xff
	.zero		1


	//   ....[97]....
        /*0704*/ 	.word	0x00007300
        /*0708*/ 	.word	0x000000ff
        /*070c*/ 	.word	0x00000000
        /*0710*/ 	.short	0x0101
        /*0712*/ 	.byte	0x04
	.zero		1


	//   ....[98]....
        /*0714*/ 	.word	0x00007c00
        /*0718*/ 	.word	0x00000000
        /*071c*/ 	.word	0x00000120
        /*0720*/ 	.short	0x010a
        /*0722*/ 	.byte	0xff
	.zero		1


	//   ....[99]....
        /*0724*/ 	.word	0x00007c60
        /*0728*/ 	.word	0x00000000
        /*072c*/ 	.word	0x00000040
        /*0730*/ 	.short	0x010a
        /*0732*/ 	.byte	0xff
	.zero		1


	//   ....[100]....
        /*0734*/ 	.word	0x00007cc0
        /*0738*/ 	.word	0x00000000
        /*073c*/ 	.word	0x00000040
        /*0740*/ 	.short	0x010a
        /*0742*/ 	.byte	0xff
	.zero		1


	//   ....[101]....
        /*0744*/ 	.word	0x00007d10
        /*0748*/ 	.word	0x00000003
        /*074c*/ 	.word	0x000000b0
        /*0750*/ 	.short	0x010a
        /*0752*/ 	.byte	0xff
	.zero		1


	//   ....[102]....
        /*0754*/ 	.word	0x00007d70
        /*0758*/ 	.word	0x00000000
        /*075c*/ 	.word	0x00000000
        /*0760*/ 	.short	0x010a
        /*0762*/ 	.byte	0xff
	.zero		1


	//   ....[103]....
        /*0764*/ 	.word	0x00007dd0
        /*0768*/ 	.word	0x00000000
        /*076c*/ 	.word	0x00000000
        /*0770*/ 	.short	0x010a
        /*0772*/ 	.byte	0xff
	.zero		1


	//   ....[104]....
        /*0774*/ 	.word	0x00007e30
        /*0778*/ 	.word	0x00000000
        /*077c*/ 	.word	0x00000000
        /*0780*/ 	.short	0x010a
        /*0782*/ 	.byte	0xff
	.zero		1


	//   ....[105]....
        /*0784*/ 	.word	0x00007e90
        /*0788*/ 	.word	0x00000000
        /*078c*/ 	.word	0x00000000
        /*0790*/ 	.short	0x010a
        /*0792*/ 	.byte	0xff
	.zero		1


	//   ....[106]....
        /*0794*/ 	.word	0x00007ef0
        /*0798*/ 	.word	0x00000000
        /*079c*/ 	.word	0x00000000
        /*07a0*/ 	.short	0x010a
        /*07a2*/ 	.byte	0xff
	.zero		1


	//   ....[107]....
        /*07a4*/ 	.word	0x00007f50
        /*07a8*/ 	.word	0x00000000
        /*07ac*/ 	.word	0x00000000
        /*07b0*/ 	.short	0x010a
        /*07b2*/ 	.byte	0xff
	.zero		1


	//   ....[108]....
        /*07b4*/ 	.word	0x00007fb0
        /*07b8*/ 	.word	0x00000000
        /*07bc*/ 	.word	0x00000000
        /*07c0*/ 	.short	0x010a
        /*07c2*/ 	.byte	0xff
	.zero		1


	//   ....[109]....
        /*07c4*/ 	.word	0x00008000
        /*07c8*/ 	.word	0x00000002
        /*07cc*/ 	.word	0x00000110
        /*07d0*/ 	.short	0x010a
        /*07d2*/ 	.byte	0xff
	.zero		1


	//   ....[110]....
        /*07d4*/ 	.word	0x00008060
        /*07d8*/ 	.word	0x00000002
        /*07dc*/ 	.word	0x000000c0
        /*07e0*/ 	.short	0x010a
        /*07e2*/ 	.byte	0xff
	.zero		1


	//   ....[111]....
        /*07e4*/ 	.word	0x000080b0
        /*07e8*/ 	.word	0x00000002
        /*07ec*/ 	.word	0x000000b0
        /*07f0*/ 	.short	0x010a
        /*07f2*/ 	.byte	0xff
	.zero		1


	//   ....[112]....
        /*07f4*/ 	.word	0x00008110
        /*07f8*/ 	.word	0x00000000
        /*07fc*/ 	.word	0x000000c0
        /*0800*/ 	.short	0x010a
        /*0802*/ 	.byte	0xff
	.zero		1


	//   ....[113]....
        /*0804*/ 	.word	0x00008160
        /*0808*/ 	.word	0x00000000
        /*080c*/ 	.word	0x000000b0
        /*0810*/ 	.short	0x010a
        /*0812*/ 	.byte	0xff
	.zero		1


	//   ....[114]....
        /*0814*/ 	.word	0x000081c0
        /*0818*/ 	.word	0x00000002
        /*081c*/ 	.word	0x000000f0
        /*0820*/ 	.short	0x010a
        /*0822*/ 	.byte	0xff
	.zero		1


	//   ....[115]....
        /*0824*/ 	.word	0x00008220
        /*0828*/ 	.word	0x00000000
        /*082c*/ 	.word	0x00000000
        /*0830*/ 	.short	0x010a
        /*0832*/ 	.byte	0xff
	.zero		1


	//   ....[116]....
        /*0834*/ 	.word	0x00008280
        /*0838*/ 	.word	0x00000000
        /*083c*/ 	.word	0x00000000
        /*0840*/ 	.short	0x010a
        /*0842*/ 	.byte	0xff
	.zero		1


	//   ....[117]....
        /*0844*/ 	.word	0x000082e0
        /*0848*/ 	.word	0x00000000
        /*084c*/ 	.word	0x00000000
        /*0850*/ 	.short	0x010a
        /*0852*/ 	.byte	0xff
	.zero		1


	//   ....[118]....
        /*0854*/ 	.word	0x00008340
        /*0858*/ 	.word	0x00000000
        /*085c*/ 	.word	0x00000000
        /*0860*/ 	.short	0x010a
        /*0862*/ 	.byte	0xff
	.zero		1


	//   ....[119]....
        /*0864*/ 	.word	0x000083a0
        /*0868*/ 	.word	0x00000000
        /*086c*/ 	.word	0x00000000
        /*0870*/ 	.short	0x010a
        /*0872*/ 	.byte	0xff
	.zero		1


	//   ....[120]....
        /*0874*/ 	.word	0x000083f0
        /*0878*/ 	.word	0x00000008
        /*087c*/ 	.word	0x000000b0
        /*0880*/ 	.short	0x010a
        /*0882*/ 	.byte	0xff
	.zero		1


	//   ....[121]....
        /*0884*/ 	.word	0x00008450
        /*0888*/ 	.word	0x00000000
        /*088c*/ 	.word	0x000000a8
        /*0890*/ 	.short	0x010a
        /*0892*/ 	.byte	0xff
	.zero		1


	//   ....[122]....
        /*0894*/ 	.word	0x000084b0
        /*0898*/ 	.word	0x00000000
        /*089c*/ 	.word	0x00000090
        /*08a0*/ 	.short	0x010a
        /*08a2*/ 	.byte	0xff
	.zero		1


	//   ....[123]....
        /*08a4*/ 	.word	0x00008510
        /*08a8*/ 	.word	0x00000000
        /*08ac*/ 	.word	0x00000098
        /*08b0*/ 	.short	0x010a
        /*08b2*/ 	.byte	0xff
	.zero		1


	//   ....[124]....
        /*08b4*/ 	.word	0x00008570
        /*08b8*/ 	.word	0x00000000
        /*08bc*/ 	.word	0x00000090
        /*08c0*/ 	.short	0x010a
        /*08c2*/ 	.byte	0xff
	.zero		1


	//   ....[125]....
        /*08c4*/ 	.word	0x000085c0
        /*08c8*/ 	.word	0x00000003
        /*08cc*/ 	.word	0x000000b0
        /*08d0*/ 	.short	0x010a
        /*08d2*/ 	.byte	0xff
	.zero		1


	//   ....[126]....
        /*08d4*/ 	.word	0x00008610
        /*08d8*/ 	.word	0x00000003
        /*08dc*/ 	.word	0x00000080
        /*08e0*/ 	.short	0x010a
        /*08e2*/ 	.byte	0xff
	.zero		1


	//   ....[127]....
        /*08e4*/ 	.word	0x00008660
        /*08e8*/ 	.word	0x0000002b
        /*08ec*/ 	.word	0x000000d0
        /*08f0*/ 	.short	0x010a
        /*08f2*/ 	.byte	0xff
	.zero		1


	//   ....[128]....
        /*08f4*/ 	.word	0x000086b0
        /*08f8*/ 	.word	0x00000003
        /*08fc*/ 	.word	0x00000080
        /*0900*/ 	.short	0x010a
        /*0902*/ 	.byte	0xff
	.zero		1


	//----- nvinfo : EIATTR_NUM_MBARRIERS
	.align		4
.L_47:
        /*0904*/ 	.byte	0x03, 0x38
        /*0906*/ 	.short	0x0026


	//----- nvinfo : EIATTR_EXIT_INSTR_OFFSETS
	.align		4
        /*0908*/ 	.byte	0x04, 0x1c
        /*090a*/ 	.short	(.L_49 - .L_48)


	//   ....[0]....
.L_48:
        /*090c*/ 	.word	0x00002ba0


	//   ....[1]....
        /*0910*/ 	.word	0x00003090


	//   ....[2]....
        /*0914*/ 	.word	0x000030f0


	//   ....[3]....
        /*0918*/ 	.word	0x00004060


	//   ....[4]....
        /*091c*/ 	.word	0x00004f20


	//   ....[5]....
        /*0920*/ 	.word	0x00004f60


	//   ....[6]....
        /*0924*/ 	.word	0x00007bf0


	//----- nvinfo : EIATTR_MAX_THREADS
	.align		4
.L_49:
        /*0928*/ 	.byte	0x04, 0x05
        /*092a*/ 	.short	(.L_51 - .L_50)
.L_50:
        /*092c*/ 	.word	0x00000100
        /*0930*/ 	.word	0x00000001
        /*0934*/ 	.word	0x00000001


	//----- nvinfo : EIATTR_CRS_STACK_SIZE
	.align		4
.L_51:
        /*0938*/ 	.byte	0x04, 0x1e
        /*093a*/ 	.short	(.L_53 - .L_52)
.L_52:
        /*093c*/ 	.word	0x00000000


	//----- nvinfo : EIATTR_CBANK_PARAM_SIZE
	.align		4
.L_53:
        /*0940*/ 	.byte	0x03, 0x19
        /*0942*/ 	.short	0x0800


	//----- nvinfo : EIATTR_PARAM_CBANK
	.align		4
        /*0944*/ 	.byte	0x04, 0x0a
        /*0946*/ 	.short	(.L_55 - .L_54)
	.align		4
.L_54:
        /*0948*/ 	.word	index@(.nv.constant0._ZN7cutlass13device_kernelINS_4gemm6kernel13GemmUniversalIN4cute5tupleIJiiiiEEENS1_10collective13CollectiveMmaINS1_35MainloopSm100TmaUmmaWarpSpecializedILi8ELi2ELi4ENS5_IJNS4_1CILi2EEENSA_ILi1EEESC_EEEEENS5_IJNSA_ILi64EEENSA_ILi128EEESG_EEEaNS5_IJlSC_lEEEaSI_NS4_8TiledMMAINS4_8MMA_AtomIJNS4_15SM100_MMA_S8_SSIaaiLi64ELi128ELNS4_4UMMA5MajorE0ELSN_0ELNSM_8SaturateE0EEEEEENS4_6LayoutINS5_IJSC_SC_SC_EEENS5_IJNSA_ILi0EEEST_ST_EEEEENS5_IJNS4_10UnderscoreESW_SW_EEEEENS4_13SM90_TMA_LOADENS4_14ComposedLayoutINS4_7SwizzleILi3ELi4ELi3EEENS4_18smem_ptr_flag_bitsILi8EEENSR_INS5_IJNSA_ILi8EEESG_EEENS5_IJSG_SC_EEEEEEEvNS4_8identityENS4_23SM90_TMA_LOAD_MULTICASTES19_vS1A_EENS_8epilogue10collective18CollectiveEpilogueINS1D_23Sm100TmaWarpSpecializedILi2ELi2ELi32ELb0ELb0EEEJSH_NS5_IJNSR_ISF_SC_EES1I_EEEaSI_aSI_NS1D_6fusion15FusionCallbacksIS1H_NS1K_17LinearCombinationIaiaiLNS_15FloatRoundStyleE2EEESH_S1J_JEEENS4_5SM1004TMEM4LOAD26SM100_TMEM_LOAD_16dp32b32xESZ_NS10_INS11_ILi2ELi4ELi3EEES14_NSR_INS5_IJS15_SF_EEENS5_IJSF_SC_EEEEEEENS4_39AutoVectorizingCopyWithAssumedAlignmentILi128EEENS4_14SM90_TMA_STOREES1Y_S20_S20_EEEvvEEEEvNT_6ParamsE)
        /*094c*/ 	.short	0x0380
        /*094e*/ 	.short	0x0800


	//----- nvinfo : EIATTR_SW_WAR
	.align		4
.L_55:
        /*0950*/ 	.byte	0x04, 0x36
        /*0952*/ 	.short	(.L_57 - .L_56)
.L_56:
        /*0954*/ 	.word	0x00000008
.L_57:


//--------------------- .nv.callgraph             --------------------------
	.section	.nv.callgraph,"",@"SHT_CUDA_CALLGRAPH"
	.align	4
	.sectionentsize	8
	.align		4
        /*0000*/ 	.word	0x00000000
	.align		4
        /*0004*/ 	.word	0xffffffff
	.align		4
        /*0008*/ 	.word	index@(_ZN7cutlass13device_kernelINS_4gemm6kernel13GemmUniversalIN4cute5tupleIJiiiiEEENS1_10collective13CollectiveMmaINS1_35MainloopSm100TmaUmmaWarpSpecializedILi8ELi2ELi4ENS5_IJNS4_1CILi2EEENSA_ILi1EEESC_EEEEENS5_IJNSA_ILi64EEENSA_ILi128EEESG_EEEaNS5_IJlSC_lEEEaSI_NS4_8TiledMMAINS4_8MMA_AtomIJNS4_15SM100_MMA_S8_SSIaaiLi64ELi128ELNS4_4UMMA5MajorE0ELSN_0ELNSM_8SaturateE0EEEEEENS4_6LayoutINS5_IJSC_SC_SC_EEENS5_IJNSA_ILi0EEEST_ST_EEEEENS5_IJNS4_10UnderscoreESW_SW_EEEEENS4_13SM90_TMA_LOADENS4_14ComposedLayoutINS4_7SwizzleILi3ELi4ELi3EEENS4_18smem_ptr_flag_bitsILi8EEENSR_INS5_IJNSA_ILi8EEESG_EEENS5_IJSG_SC_EEEEEEEvNS4_8identityENS4_23SM90_TMA_LOAD_MULTICASTES19_vS1A_EENS_8epilogue10collective18CollectiveEpilogueINS1D_23Sm100TmaWarpSpecializedILi2ELi2ELi32ELb0ELb0EEEJSH_NS5_IJNSR_ISF_SC_EES1I_EEEaSI_aSI_NS1D_6fusion15FusionCallbacksIS1H_NS1K_17LinearCombinationIaiaiLNS_15FloatRoundStyleE2EEESH_S1J_JEEENS4_5SM1004TMEM4LOAD26SM100_TMEM_LOAD_16dp32b32xESZ_NS10_INS11_ILi2ELi4ELi3EEES14_NSR_INS5_IJS15_SF_EEENS5_IJSF_SC_EEEEEEENS4_39AutoVectorizingCopyWithAssumedAlignmentILi128EEENS4_14SM90_TMA_STOREES1Y_S20_S20_EEEvvEEEEvNT_6ParamsE)
	.align		4
        /*000c*/ 	.word	index@(__assertfail)
	.align		4
        /*0010*/ 	.word	0x00000000
	.align		4
        /*0014*/ 	.word	0xfffffffe
	.align		4
        /*0018*/ 	.word	0x00000000
	.align		4
        /*001c*/ 	.word	0xfffffffd
	.align		4
        /*0020*/ 	.word	0x00000000
	.align		4
        /*0024*/ 	.word	0xfffffffc


//--------------------- .nv.constant4             --------------------------
	.section	.nv.constant4,"a",@progbits
	.align	8
	.align		8
.nv.constant4:
        /*0000*/ 	.dword	__assertfail
	.align		8
        /*0008*/ 	.dword	__unnamed_1
	.align		8
        /*0010*/ 	.dword	__unnamed_2
	.align		8
        /*0018*/ 	.dword	_ZN40_INTERNAL_c4e67e07_4_k_cu_36980ce8_102234cuda3std3__45__cpo5beginE
	.align		8
        /*0020*/ 	.dword	_ZN40_INTERNAL_c4e67e07_4_k_cu_36980ce8_102234cuda3std3__45__cpo3endE
	.align		8
        /*0028*/ 	.dword	_ZN40_INTERNAL_c4e67e07_4_k_cu_36980ce8_102234cuda3std3__45__cpo6cbeginE
	.align		8
        /*0030*/ 	.dword	_ZN40_INTERNAL_c4e67e07_4_k_cu_36980ce8_102234cuda3std3__45__cpo4cendE
	.align		8
        /*0038*/ 	.dword	_ZN40_INTERNAL_c4e67e07_4_k_cu_36980ce8_102234cuda3std3__442_GLOBAL__N__c4e67e07_4_k_cu_36980ce8_102236ignoreE
	.align		8
        /*0040*/ 	.dword	_ZN40_INTERNAL_c4e67e07_4_k_cu_36980ce8_102234cuda3std3__419piecewise_constructE
	.align		8
        /*0048*/ 	.dword	_ZN40_INTERNAL_c4e67e07_4_k_cu_36980ce8_102234cuda3std3__48in_placeE
	.align		8
        /*0050*/ 	.dword	_ZN40_INTERNAL_c4e67e07_4_k_cu_36980ce8_102234cuda3std6ranges3__45__cpo4swapE
	.align		8
        /*0058*/ 	.dword	_ZN40_INTERNAL_c4e67e07_4_k_cu_36980ce8_102234cuda3std6ranges3__45__cpo9iter_moveE
	.align		8
        /*0060*/ 	.dword	_ZN40_INTERNAL_c4e67e07_4_k_cu_36980ce8_102234cute7productE
	.align		8
        /*0068*/ 	.dword	_ZN40_INTERNAL_c4e67e07_4_k_cu_36980ce8_102234cute1_E
	.align		8
        /*0070*/ 	.dword	$str$25
	.align		8
        /*0078*/ 	.dword	$str$26
	.align		8
        /*0080*/ 	.dword	$str$27
	.align		8
        /*0088*/ 	.dword	$str$28


//--------------------- .text._ZN7cutlass13device_kernelINS_4gemm6kernel13GemmUniversalIN4cute5tupleIJiiiiEEENS1_10collective13CollectiveMmaINS1_35MainloopSm100TmaUmmaWarpSpecializedILi8ELi2ELi4ENS5_IJNS4_1CILi2EEENSA_ILi1EEESC_EEEEENS5_IJNSA_ILi64EEENSA_ILi128EEESG_EEEaNS5_IJlSC_lEEEaSI_NS4_8TiledMMAINS4_8MMA_AtomIJNS4_15SM100_MMA_S8_SSIaaiLi64ELi128ELNS4_4UMMA5MajorE0ELSN_0ELNSM_8SaturateE0EEEEEENS4_6LayoutINS5_IJSC_SC_SC_EEENS5_IJNSA_ILi0EEEST_ST_EEEEENS5_IJNS4_10UnderscoreESW_SW_EEEEENS4_13SM90_TMA_LOADENS4_14ComposedLayoutINS4_7SwizzleILi3ELi4ELi3EEENS4_18smem_ptr_flag_bitsILi8EEENSR_INS5_IJNSA_ILi8EEESG_EEENS5_IJSG_SC_EEEEEEEvNS4_8identityENS4_23SM90_TMA_LOAD_MULTICASTES19_vS1A_EENS_8epilogue10collective18CollectiveEpilogueINS1D_23Sm100TmaWarpSpecializedILi2ELi2ELi32ELb0ELb0EEEJSH_NS5_IJNSR_ISF_SC_EES1I_EEEaSI_aSI_NS1D_6fusion15FusionCallbacksIS1H_NS1K_17LinearCombinationIaiaiLNS_15FloatRoundStyleE2EEESH_S1J_JEEENS4_5SM1004TMEM4LOAD26SM100_TMEM_LOAD_16dp32b32xESZ_NS10_INS11_ILi2ELi4ELi3EEES14_NSR_INS5_IJS15_SF_EEENS5_IJSF_SC_EEEEEEENS4_39AutoVectorizingCopyWithAssumedAlignmentILi128EEENS4_14SM90_TMA_STOREES1Y_S20_S20_EEEvvEEEEvNT_6ParamsE --------------------------
	.section	.text._ZN7cutlass13device_kernelINS_4gemm6kernel13GemmUniversalIN4cute5tupleIJiiiiEEENS1_10collective13CollectiveMmaINS1_35MainloopSm100TmaUmmaWarpSpecializedILi8ELi2ELi4ENS5_IJNS4_1CILi2EEENSA_ILi1EEESC_EEEEENS5_IJNSA_ILi64EEENSA_ILi128EEESG_EEEaNS5_IJlSC_lEEEaSI_NS4_8TiledMMAINS4_8MMA_AtomIJNS4_15SM100_MMA_S8_SSIaaiLi64ELi128ELNS4_4UMMA5MajorE0ELSN_0ELNSM_8SaturateE0EEEEEENS4_6LayoutINS5_IJSC_SC_SC_EEENS5_IJNSA_ILi0EEEST_ST_EEEEENS5_IJNS4_10UnderscoreESW_SW_EEEEENS4_13SM90_TMA_LOADENS4_14ComposedLayoutINS4_7SwizzleILi3ELi4ELi3EEENS4_18smem_ptr_flag_bitsILi8EEENSR_INS5_IJNSA_ILi8EEESG_EEENS5_IJSG_SC_EEEEEEEvNS4_8identityENS4_23SM90_TMA_LOAD_MULTICASTES19_vS1A_EENS_8epilogue10collective18CollectiveEpilogueINS1D_23Sm100TmaWarpSpecializedILi2ELi2ELi32ELb0ELb0EEEJSH_NS5_IJNSR_ISF_SC_EES1I_EEEaSI_aSI_NS1D_6fusion15FusionCallbacksIS1H_NS1K_17LinearCombinationIaiaiLNS_15FloatRoundStyleE2EEESH_S1J_JEEENS4_5SM1004TMEM4LOAD26SM100_TMEM_LOAD_16dp32b32xESZ_NS10_INS11_ILi2ELi4ELi3EEES14_NSR_INS5_IJS15_SF_EEENS5_IJSF_SC_EEEEEEENS4_39AutoVectorizingCopyWithAssumedAlignmentILi128EEENS4_14SM90_TMA_STOREES1Y_S20_S20_EEEvvEEEEvNT_6ParamsE,"ax",@progbits
	.align	128
.text._ZN7cutlass13device_kernelINS_4gemm6kernel13GemmUniversalIN4cute5tupleIJiiiiEEENS1_10collective13CollectiveMmaINS1_35MainloopSm100TmaUmmaWarpSpecializedILi8ELi2ELi4ENS5_IJNS4_1CILi2EEENSA_ILi1EEESC_EEEEENS5_IJNSA_ILi64EEENSA_ILi128EEESG_EEEaNS5_IJlSC_lEEEaSI_NS4_8TiledMMAINS4_8MMA_AtomIJNS4_15SM100_MMA_S8_SSIaaiLi64ELi128ELNS4_4UMMA5MajorE0ELSN_0ELNSM_8SaturateE0EEEEEENS4_6LayoutINS5_IJSC_SC_SC_EEENS5_IJNSA_ILi0EEEST_ST_EEEEENS5_IJNS4_10UnderscoreESW_SW_EEEEENS4_13SM90_TMA_LOADENS4_14ComposedLayoutINS4_7SwizzleILi3ELi4ELi3EEENS4_18smem_ptr_flag_bitsILi8EEENSR_INS5_IJNSA_ILi8EEESG_EEENS5_IJSG_SC_EEEEEEEvNS4_8identityENS4_23SM90_TMA_LOAD_MULTICASTES19_vS1A_EENS_8epilogue10collective18CollectiveEpilogueINS1D_23Sm100TmaWarpSpecializedILi2ELi2ELi32ELb0ELb0EEEJSH_NS5_IJNSR_ISF_SC_EES1I_EEEaSI_aSI_NS1D_6fusion15FusionCallbacksIS1H_NS1K_17LinearCombinationIaiaiLNS_15FloatRoundStyleE2EEESH_S1J_JEEENS4_5SM1004TMEM4LOAD26SM100_TMEM_LOAD_16dp32b32xESZ_NS10_INS11_ILi2ELi4ELi3EEES14_NSR_INS5_IJS15_SF_EEENS5_IJSF_SC_EEEEEEENS4_39AutoVectorizingCopyWithAssumedAlignmentILi128EEENS4_14SM90_TMA_STOREES1Y_S20_S20_EEEvvEEEEvNT_6ParamsE:
        .type           _ZN7cutlass13device_kernelINS_4gemm6kernel13GemmUniversalIN4cute5tupleIJiiiiEEENS1_10collective13CollectiveMmaINS1_35MainloopSm100TmaUmmaWarpSpecializedILi8ELi2ELi4ENS5_IJNS4_1CILi2EEENSA_ILi1EEESC_EEEEENS5_IJNSA_ILi64EEENSA_ILi128EEESG_EEEaNS5_IJlSC_lEEEaSI_NS4_8TiledMMAINS4_8MMA_AtomIJNS4_15SM100_MMA_S8_SSIaaiLi64ELi128ELNS4_4UMMA5MajorE0ELSN_0ELNSM_8SaturateE0EEEEEENS4_6LayoutINS5_IJSC_SC_SC_EEENS5_IJNSA_ILi0EEEST_ST_EEEEENS5_IJNS4_10UnderscoreESW_SW_EEEEENS4_13SM90_TMA_LOADENS4_14ComposedLayoutINS4_7SwizzleILi3ELi4ELi3EEENS4_18smem_ptr_flag_bitsILi8EEENSR_INS5_IJNSA_ILi8EEESG_EEENS5_IJSG_SC_EEEEEEEvNS4_8identityENS4_23SM90_TMA_LOAD_MULTICASTES19_vS1A_EENS_8epilogue10collective18CollectiveEpilogueINS1D_23Sm100TmaWarpSpecializedILi2ELi2ELi32ELb0ELb0EEEJSH_NS5_IJNSR_ISF_SC_EES1I_EEEaSI_aSI_NS1D_6fusion15FusionCallbacksIS1H_NS1K_17LinearCombinationIaiaiLNS_15FloatRoundStyleE2EEESH_S1J_JEEENS4_5SM1004TMEM4LOAD26SM100_TMEM_LOAD_16dp32b32xESZ_NS10_INS11_ILi2ELi4ELi3EEES14_NSR_INS5_IJS15_SF_EEENS5_IJSF_SC_EEEEEEENS4_39AutoVectorizingCopyWithAssumedAlignmentILi128EEENS4_14SM90_TMA_STOREES1Y_S20_S20_EEEvvEEEEvNT_6ParamsE,@function
        .size           _ZN7cutlass13device_kernelINS_4gemm6kernel13GemmUniversalIN4cute5tupleIJiiiiEEENS1_10collective13CollectiveMmaINS1_35MainloopSm100TmaUmmaWarpSpecializedILi8ELi2ELi4ENS5_IJNS4_1CILi2EEENSA_ILi1EEESC_EEEEENS5_IJNSA_ILi64EEENSA_ILi128EEESG_EEEaNS5_IJlSC_lEEEaSI_NS4_8TiledMMAINS4_8MMA_AtomIJNS4_15SM100_MMA_S8_SSIaaiLi64ELi128ELNS4_4UMMA5MajorE0ELSN_0ELNSM_8SaturateE0EEEEEENS4_6LayoutINS5_IJSC_SC_SC_EEENS5_IJNSA_ILi0EEEST_ST_EEEEENS5_IJNS4_10UnderscoreESW_SW_EEEEENS4_13SM90_TMA_LOADENS4_14ComposedLayoutINS4_7SwizzleILi3ELi4ELi3EEENS4_18smem_ptr_flag_bitsILi8EEENSR_INS5_IJNSA_ILi8EEESG_EEENS5_IJSG_SC_EEEEEEEvNS4_8identityENS4_23SM90_TMA_LOAD_MULTICASTES19_vS1A_EENS_8epilogue10collective18CollectiveEpilogueINS1D_23Sm100TmaWarpSpecializedILi2ELi2ELi32ELb0ELb0EEEJSH_NS5_IJNSR_ISF_SC_EES1I_EEEaSI_aSI_NS1D_6fusion15FusionCallbacksIS1H_NS1K_17LinearCombinationIaiaiLNS_15FloatRoundStyleE2EEESH_S1J_JEEENS4_5SM1004TMEM4LOAD26SM100_TMEM_LOAD_16dp32b32xESZ_NS10_INS11_ILi2ELi4ELi3EEES14_NSR_INS5_IJS15_SF_EEENS5_IJSF_SC_EEEEEEENS4_39AutoVectorizingCopyWithAssumedAlignmentILi128EEENS4_14SM90_TMA_STOREES1Y_S20_S20_EEEvvEEEEvNT_6ParamsE,(.L_x_162 - _ZN7cutlass13device_kernelINS_4gemm6kernel13GemmUniversalIN4cute5tupleIJiiiiEEENS1_10collective13CollectiveMmaINS1_35MainloopSm100TmaUmmaWarpSpecializedILi8ELi2ELi4ENS5_IJNS4_1CILi2EEENSA_ILi1EEESC_EEEEENS5_IJNSA_ILi64EEENSA_ILi128EEESG_EEEaNS5_IJlSC_lEEEaSI_NS4_8TiledMMAINS4_8MMA_AtomIJNS4_15SM100_MMA_S8_SSIaaiLi64ELi128ELNS4_4UMMA5MajorE0ELSN_0ELNSM_8SaturateE0EEEEEENS4_6LayoutINS5_IJSC_SC_SC_EEENS5_IJNSA_ILi0EEEST_ST_EEEEENS5_IJNS4_10UnderscoreESW_SW_EEEEENS4_13SM90_TMA_LOADENS4_14ComposedLayoutINS4_7SwizzleILi3ELi4ELi3EEENS4_18smem_ptr_flag_bitsILi8EEENSR_INS5_IJNSA_ILi8EEESG_EEENS5_IJSG_SC_EEEEEEEvNS4_8identityENS4_23SM90_TMA_LOAD_MULTICASTES19_vS1A_EENS_8epilogue10collective18CollectiveEpilogueINS1D_23Sm100TmaWarpSpecializedILi2ELi2ELi32ELb0ELb0EEEJSH_NS5_IJNSR_ISF_SC_EES1I_EEEaSI_aSI_NS1D_6fusion15FusionCallbacksIS1H_NS1K_17LinearCombinationIaiaiLNS_15FloatRoundStyleE2EEESH_S1J_JEEENS4_5SM1004TMEM4LOAD26SM100_TMEM_LOAD_16dp32b32xESZ_NS10_INS11_ILi2ELi4ELi3EEES14_NSR_INS5_IJS15_SF_EEENS5_IJSF_SC_EEEEEEENS4_39AutoVectorizingCopyWithAssumedAlignmentILi128EEENS4_14SM90_TMA_STOREES1Y_S20_S20_EEEvvEEEEvNT_6ParamsE)
        .other          _ZN7cutlass13device_kernelINS_4gemm6kernel13GemmUniversalIN4cute5tupleIJiiiiEEENS1_10collective13CollectiveMmaINS1_35MainloopSm100TmaUmmaWarpSpecializedILi8ELi2ELi4ENS5_IJNS4_1CILi2EEENSA_ILi1EEESC_EEEEENS5_IJNSA_ILi64EEENSA_ILi128EEESG_EEEaNS5_IJlSC_lEEEaSI_NS4_8TiledMMAINS4_8MMA_AtomIJNS4_15SM100_MMA_S8_SSIaaiLi64ELi128ELNS4_4UMMA5MajorE0ELSN_0ELNSM_8SaturateE0EEEEEENS4_6LayoutINS5_IJSC_SC_SC_EEENS5_IJNSA_ILi0EEEST_ST_EEEEENS5_IJNS4_10UnderscoreESW_SW_EEEEENS4_13SM90_TMA_LOADENS4_14ComposedLayoutINS4_7SwizzleILi3ELi4ELi3EEENS4_18smem_ptr_flag_bitsILi8EEENSR_INS5_IJNSA_ILi8EEESG_EEENS5_IJSG_SC_EEEEEEEvNS4_8identityENS4_23SM90_TMA_LOAD_MULTICASTES19_vS1A_EENS_8epilogue10collective18CollectiveEpilogueINS1D_23Sm100TmaWarpSpecializedILi2ELi2ELi32ELb0ELb0EEEJSH_NS5_IJNSR_ISF_SC_EES1I_EEEaSI_aSI_NS1D_6fusion15FusionCallbacksIS1H_NS1K_17LinearCombinationIaiaiLNS_15FloatRoundStyleE2EEESH_S1J_JEEENS4_5SM1004TMEM4LOAD26SM100_TMEM_LOAD_16dp32b32xESZ_NS10_INS11_ILi2ELi4ELi3EEES14_NSR_INS5_IJS15_SF_EEENS5_IJSF_SC_EEEEEEENS4_39AutoVectorizingCopyWithAssumedAlignmentILi128EEENS4_14SM90_TMA_STOREES1Y_S20_S20_EEEvvEEEEvNT_6ParamsE,@"STO_CUDA_ENTRY STV_DEFAULT"
_ZN7cutlass13device_kernelINS_4gemm6kernel13GemmUniversalIN4cute5tupleIJiiiiEEENS1_10collective13CollectiveMmaINS1_35MainloopSm100TmaUmmaWarpSpecializedILi8ELi2ELi4ENS5_IJNS4_1CILi2EEENSA_ILi1EEESC_EEEEENS5_IJNSA_ILi64EEENSA_ILi128EEESG_EEEaNS5_IJlSC_lEEEaSI_NS4_8TiledMMAINS4_8MMA_AtomIJNS4_15SM100_MMA_S8_SSIaaiLi64ELi128ELNS4_4UMMA5MajorE0ELSN_0ELNSM_8SaturateE0EEEEEENS4_6LayoutINS5_IJSC_SC_SC_EEENS5_IJNSA_ILi0EEEST_ST_EEEEENS5_IJNS4_10UnderscoreESW_SW_EEEEENS4_13SM90_TMA_LOADENS4_14ComposedLayoutINS4_7SwizzleILi3ELi4ELi3EEENS4_18smem_ptr_flag_bitsILi8EEENSR_INS5_IJNSA_ILi8EEESG_EEENS5_IJSG_SC_EEEEEEEvNS4_8identityENS4_23SM90_TMA_LOAD_MULTICASTES19_vS1A_EENS_8epilogue10collective18CollectiveEpilogueINS1D_23Sm100TmaWarpSpecializedILi2ELi2ELi32ELb0ELb0EEEJSH_NS5_IJNSR_ISF_SC_EES1I_EEEaSI_aSI_NS1D_6fusion15FusionCallbacksIS1H_NS1K_17LinearCombinationIaiaiLNS_15FloatRoundStyleE2EEESH_S1J_JEEENS4_5SM1004TMEM4LOAD26SM100_TMEM_LOAD_16dp32b32xESZ_NS10_INS11_ILi2ELi4ELi3EEES14_NSR_INS5_IJS15_SF_EEENS5_IJSF_SC_EEEEEEENS4_39AutoVectorizingCopyWithAssumedAlignmentILi128EEENS4_14SM90_TMA_STOREES1Y_S20_S20_EEEvvEEEEvNT_6ParamsE:
[----:B------:R-:W1:Y:S01]  /*0000*/  LDC R1, c[0x0][0x37c] ;  /* 0x0000df00ff017b82 */ /* 0x000e620000000800 */
[----:B------:R-:W2:Y:S01]  /*0010*/  S2R R84, SR_TID.X ;  /* 0x0000000000547919 */ /* 0x000ea20000002100 */
[----:B------:R-:W3:Y:S01]  /*0020*/  LDCU.64 UR8, c[0x0][0x890] ;  /* 0x00011200ff0877ac */ /* 0x000ee20008000a00 */
[----:B------:R-:W-:Y:S02]  /*0030*/  PRMT R74, RZ, 0x7610, R74 ;  /* 0x00007610ff4a7816 */ /* 0x000fe4000000004a */
[----:B------:R-:W-:Y:S01]  /*0040*/  ELECT P3, URZ, PT ;  /* 0x0000000000ff782f */ /* 0x000fe20003860000 */
[----:B---3--:R-:W-:-:S04]  /*0050*/  UISETP.NE.U32.AND UP0, UPT, UR8, URZ, UPT ;  /* 0x000000ff0800728c */ /* 0x008fc8000bf05070 */
[----:B------:R-:W-:Y:S01]  /*0060*/  UISETP.NE.AND.EX UP0, UPT, UR9, URZ, UPT, UP0 ;  /* 0x000000ff0900728c */ /* 0x000fe2000bf05300 */
[----:B--2---:R-:W-:-:S05]  /*0070*/  SHF.R.U32.HI R75, RZ, 0x5, R84 ;  /* 0x00000005ff4b7819 */ /* 0x004fca0000011654 */
[----:B------:R-:W2:Y:S02]  /*0080*/  SHFL.IDX PT, R0, R75, RZ, 0x1f ;  /* 0x00001fff4b007589 */ /* 0x000ea400000e0000 */
[----:B--2---:R-:W-:Y:S01]  /*0090*/  R2UR UR18, R0 ;  /* 0x00000000001272ca */ /* 0x004fe200000e0000 */
[----:B-1----:R-:W-:-:S14]  /*00a0*/  BRA.U UP0, `(.L_x_0) ;  /* 0x0000000100307547 */ /* 0x002fdc000b800000 */
[----:B------:R-:W1:Y:S02]  /*00b0*/  LDCU.64 UR4, c[0x0][0x888] ;  /* 0x00011100ff0477ac */ /* 0x000e640008000a00 */
[----:B-1----:R-:W-:-:S04]  /*00c0*/  UISETP.NE.U32.AND UP0, UPT, UR4, URZ, UPT ;  /* 0x000000ff0400728c */ /* 0x002fc8000bf05070 */
[----:B------:R-:W-:-:S09]  /*00d0*/  UISETP.NE.AND.EX UP0, UPT, UR5, URZ, UPT, UP0 ;  /* 0x000000ff0500728c */ /* 0x000fd2000bf05300 */
[----:B------:R-:W-:Y:S05]  /*00e0*/  BRA.U !UP0, `(.L_x_1) ;  /* 0x0000000108147547 */ /* 0x000fea000b800000 */
[----:B------:R-:W1:Y:S01]  /*00f0*/  LDC.64 R40, c[0x0][0x888] ;  /* 0x00022200ff287b82 */ /* 0x000e620000000a00 */
[----:B------:R-:W1:Y:S02]  /*0100*/  LDCU.64 UR4, c[0x0][0x358] ;  /* 0x00006b00ff0477ac */ /* 0x000e640008000a00 */
[----:B-1----:R1:W5:Y:S01]  /*0110*/  LDG.E R40, desc[UR4][R40.64] ;  /* 0x0000000428287981 */ /* 0x002362000c1e1900 */
[----:B------:R-:W-:Y:S01]  /*0120*/  HFMA2 R74, -RZ, RZ, 0, 5.9604644775390625e-08 ;  /* 0x00000001ff4a7431 */ /* 0x000fe200000001ff */
[----:B------:R-:W-:Y:S05]  /*0130*/  BRA `(.L_x_0) ;  /* 0x00000000000c7947 */ /* 0x000fea0003800000 */
.L_x_1:
[----:B------:R-:W1:Y:S01]  /*0140*/  LDCU UR4, c[0x0][0x880] ;  /* 0x00011000ff0477ac */ /* 0x000e620008000800 */
[----:B------:R-:W-:Y:S01]  /*0150*/  HFMA2 R74, -RZ, RZ, 0, 5.9604644775390625e-08 ;  /* 0x00000001ff4a7431 */ /* 0x000fe200000001ff */
[----:B-1----:R-:W-:-:S07]  /*0160*/  MOV R40, UR4 ;  /* 0x0000000400287c02 */ /* 0x002fce0008000f00 */
.L_x_0:
[----:B------:R-:W2:Y:S02]  /*0170*/  LDCU.64 UR4, c[0x0][0x8b0] ;  /* 0x00011600ff0477ac */ /* 0x000ea40008000a00 */
[----:B--2---:R-:W-:-:S04]  /*0180*/  UISETP.NE.U32.AND UP0, UPT, UR4, URZ, UPT ;  /* 0x000000ff0400728c */ /* 0x004fc8000bf05070 */
[----:B------:R-:W-:-:S09]  /*0190*/  UISETP.NE.AND.EX UP0, UPT, UR5, URZ, UPT, UP0 ;  /* 0x000000ff0500728c */ /* 0x000fd2000bf05300 */
[----:B------:R-:W-:Y:S05]  /*01a0*/  BRA.U UP0, `(.L_x_2) ;  /* 0x0000000100287547 */ /* 0x000fea000b800000 */
[----:B------:R-:W2:Y:S02]  /*01b0*/  LDCU.64 UR4, c[0x0][0x8a8] ;  /* 0x00011500ff0477ac */ /* 0x000ea40008000a00 */
[----:B--2---:R-:W-:-:S04]  /*01c0*/  UISETP.NE.U32.AND UP0, UPT, UR4, URZ, UPT ;  /* 0x000000ff0400728c */ /* 0x004fc8000bf05070 */
[----:B------:R-:W-:-:S09]  /*01d0*/  UISETP.NE.AND.EX UP0, UPT, UR5, URZ, UPT, UP0 ;  /* 0x000000ff0500728c */ /* 0x000fd2000bf05300 */
[----:B------:R-:W-:Y:S05]  /*01e0*/  BRA.U !UP0, `(.L_x_3) ;  /* 0x0000000108107547 */ /* 0x000fea000b800000 */
[----:B------:R-:W2:Y:S01]  /*01f0*/  LDC.64 R38, c[0x0][0x8a8] ;  /* 0x00022a00ff267b82 */ /* 0x000ea20000000a00 */
[----:B------:R-:W2:Y:S02]  /*0200*/  LDCU.64 UR4, c[0x0][0x358] ;  /* 0x00006b00ff0477ac */ /* 0x000ea40008000a00 */
[----:B--2---:R2:W5:Y:S01]  /*0210*/  LDG.E R38, desc[UR4][R38.64] ;  /* 0x0000000426267981 */ /* 0x004562000c1e1900 */
[----:B------:R-:W-:Y:S05]  /*0220*/  BRA `(.L_x_2) ;  /* 0x0000000000087947 */ /* 0x000fea0003800000 */
.L_x_3:
[----:B------:R-:W2:Y:S02]  /*0230*/  LDCU UR4, c[0x0][0x8a0] ;  /* 0x00011400ff0477ac */ /* 0x000ea40008000800 */
[----:B--2---:R-:W-:Y:S02]  /*0240*/  MOV R38, UR4 ;  /* 0x0000000400267c02 */ /* 0x004fe40008000f00 */
.L_x_2:
[----:B------:R-:W-:Y:S01]  /*0250*/  IMAD.U32 R0, RZ, RZ, UR18 ;  /* 0x00000012ff007e24 */ /* 0x000fe2000f8e00ff */
[----:B------:R-:W-:Y:S04]  /*0260*/  BSSY.RECONVERGENT B0, `(.L_x_4) ;  /* 0x000000c000007945 */ /* 0x000fe80003800200 */
[C---:B------:R-:W-:Y:S02]  /*0270*/  ISETP.NE.OR P1, PT, R0.reuse, 0x1, !P3 ;  /* 0x000000010000780c */ /* 0x040fe40005f25670 */
[----:B------:R-:W-:-:S11]  /*0280*/  ISETP.NE.OR P0, PT, R0, 0x3, !P3 ;  /* 0x000000030000780c */ /* 0x000fd60005f05670 */
[----:B------:R-:W-:Y:S05]  /*0290*/  @P1 BRA `(.L_x_5) ;  /* 0x0000000000201947 */ /* 0x000fea0003800000 */
[----:B------:R-:W3:Y:S02]  /*02a0*/  LDCU.64 UR4, c[0x0][0x348] ;  /* 0x00006900ff0477ac */ /* 0x000ee40008000a00 */
[----:B---3--:R-:W-:Y:S02]  /*02b0*/  UIADD3 UR6, UP1, UPT, UR4, 0x80, URZ ;  /* 0x0000008004067890 */ /* 0x008fe4000ff3e0ff */
[----:B------:R-:W-:Y:S02]  /*02c0*/  UIADD3 UR4, UP0, UPT, UR4, 0x180, URZ ;  /* 0x0000018004047890 */ /* 0x000fe4000ff1e0ff */
[----:B------:R-:W-:Y:S02]  /*02d0*/  UIADD3.X UR7, UPT, UPT, URZ, UR5, URZ, UP1, !UPT ;  /* 0x00000005ff077290 */ /* 0x000fe40008ffe4ff */
[----:B------:R-:W-:-:S07]  /*02e0*/  UIADD3.X UR5, UPT, UPT, URZ, UR5, URZ, UP0, !UPT ;  /* 0x00000005ff057290 */ /* 0x000fce00087fe4ff */
[----:B------:R3:W-:Y:S02]  /*02f0*/  UTMACCTL.PF [UR6] ;  /* 0x00000000060079b9 */ /* 0x0007e40008040000 */
[----:B------:R3:W-:Y:S02]  /*0300*/  UTMACCTL.PF [UR4] ;  /* 0x00000000040079b9 */ /* 0x0007e40008040000 */
[----:B---3--:R-:W-:Y:S01]  /*0310*/  NOP ;  /* 0x0000000000007918 */ /* 0x008fe20000000000 */
.L_x_5:
[----:B------:R-:W-:Y:S05]  /*0320*/  BSYNC.RECONVERGENT B0 ;  /* 0x0000000000007941 */ /* 0x000fea0003800200 */
.L_x_4:
[----:B------:R-:W-:Y:S04]  /*0330*/  BSSY.RECONVERGENT B0, `(.L_x_6) ;  /* 0x000000a000007945 */ /* 0x000fe80003800200 */
        /* <DEDUP_REMOVED lines=9> */
.L_x_7:
[----:B------:R-:W-:Y:S05]  /*03d0*/  BSYNC.RECONVERGENT B0 ;  /* 0x0000000000007941 */ /* 0x000fea0003800200 */
.L_x_6:
[----:B------:R-:W3:Y:S01]  /*03e0*/  LDCU.64 UR4, c[0x0][0x888] ;  /* 0x00011100ff0477ac */ /* 0x000ee20008000a00 */
[----:B------:R-:W-:Y:S02]  /*03f0*/  UISETP.EQ.U32.AND UP2, UPT, UR8, URZ, UPT ;  /* 0x000000ff0800728c */ /* 0x000fe4000bf42070 */
[----:B------:R-:W-:Y:S02]  /*0400*/  UPLOP3.LUT UP3, UPT, UPT, UPT, UPT, 0x80, 0x8 ;  /* 0x000000000008789c */ /* 0x000fe40003f6f070 */
[----:B---3--:R-:W-:-:S04]  /*0410*/  UISETP.NE.U32.AND UP0, UPT, UR4, URZ, UPT ;  /* 0x000000ff0400728c */ /* 0x008fc8000bf05070 */
[----:B------:R-:W-:-:S04]  /*0420*/  UISETP.NE.AND.EX UP1, UPT, UR5, URZ, UPT, UP0 ;  /* 0x000000ff0500728c */ /* 0x000fc8000bf25300 */
[----:B------:R-:W-:-:S04]  /*0430*/  UISETP.EQ.OR.EX UP4, UPT, UR9, URZ, !UP1, UP2 ;  /* 0x000000ff0900728c */ /* 0x000fc8000cf82720 */
[----:B------:R-:W-:-:S06]  /*0440*/  UP2UR UR4, UPR, URZ, 0x10 ;  /* 0x00000010ff047883 */ /* 0x000fcc0008000000 */
[----:B------:R-:W-:Y:S01]  /*0450*/  MOV R77, UR4 ;  /* 0x00000004004d7c02 */ /* 0x000fe20008000f00 */
[----:B------:R-:W-:Y:S06]  /*0460*/  BRA.U !UP4, `(.L_x_8) ;  /* 0x000000010c207547 */ /* 0x000fec000b800000 */
[----:B-----5:R-:W-:Y:S01]  /*0470*/  R2UR UR5, R40 ;  /* 0x00000000280572ca */ /* 0x020fe200000e0000 */
[----:B------:R-:W-:Y:S02]  /*0480*/  UISETP.NE.U32.AND UP2, UPT, UR8, URZ, UPT ;  /* 0x000000ff0800728c */ /* 0x000fe4000bf45070 */
[----:B------:R-:W-:Y:S02]  /*0490*/  USEL UR4, URZ, 0xffffffff, UP1 ;  /* 0xffffffffff047887 */ /* 0x000fe40008800000 */
[----:B------:R-:W-:-:S08]  /*04a0*/  UISETP.NE.AND.EX UP2, UPT, UR9, URZ, UPT, UP2 ;  /* 0x000000ff0900728c */ /* 0x000fd0000bf45320 */
[----:B------:R-:W-:-:S04]  /*04b0*/  UISETP.NE.AND UP0, UPT, UR5, URZ, UPT ;  /* 0x000000ff0500728c */ /* 0x000fc8000bf05270 */
[----:B------:R-:W-:-:S04]  /*04c0*/  @!UP2 USEL UR4, URZ, 0xffffffff, UP0 ;  /* 0xffffffffff04a887 */ /* 0x000fc80008000000 */
[----:B------:R-:W-:-:S04]  /*04d0*/  ULOP3.LUT UR4, UR4, 0x1, URZ, 0xc0, !UPT ;  /* 0x0000000104047892 */ /* 0x000fc8000f8ec0ff */
[----:B------:R-:W-:Y:S02]  /*04e0*/  UISETP.NE.U32.AND UP3, UPT, UR4, 0x1, UPT ;  /* 0x000000010400788c */ /* 0x000fe4000bf65070 */
.L_x_8:
[----:B------:R-:W3:Y:S02]  /*04f0*/  SHFL.IDX PT, R2, R75, RZ, 0x1f ;  /* 0x00001fff4b027589 */ /* 0x000ee400000e0000 */
[----:B---3--:R-:W-:-:S13]  /*0500*/  ISETP.NE.AND P0, PT, R2, RZ, PT ;  /* 0x000000ff0200720c */ /* 0x008fda0003f05270 */
[----:B------:R-:W-:Y:S05]  /*0510*/  @P0 BRA `(.L_x_9) ;  /* 0x0000000000840947 */ /* 0x000fea0003800000 */
[----:B------:R-:W-:Y:S01]  /*0520*/  ELECT P0, URZ, PT ;  /* 0x0000000000ff782f */ /* 0x000fe20003800000 */
[----:B------:R-:W-:-:S12]  /*0530*/  BSSY.RECONVERGENT B0, `(.L_x_9) ;  /* 0x000001f000007945 */ /* 0x000fd80003800200 */
[----:B------:R-:W-:Y:S05]  /*0540*/  @!P0 BRA `(.L_x_10) ;  /* 0x0000000000748947 */ /* 0x000fea0003800000 */
[----:B------:R-:W3:Y:S01]  /*0550*/  S2UR UR4, SR_CgaCtaId ;  /* 0x00000000000479c3 */ /* 0x000ee20000008800 */
[----:B------:R-:W-:Y:S01]  /*0560*/  UMOV UR5, 0x400 ;  /* 0x0000040000057882 */ /* 0x000fe20000000000 */
[----:B------:R-:W-:Y:S01]  /*0570*/  UMOV UR8, 0x1 ;  /* 0x0000000100087882 */ /* 0x000fe20000000000 */
[----:B------:R-:W-:Y:S01]  /*0580*/  UMOV UR6, 0x2 ;  /* 0x0000000200067882 */ /* 0x000fe20000000000 */
[----:B------:R-:W-:-:S04]  /*0590*/  UIADD3 UR8, UPT, UPT, -UR8, 0x100000, URZ ;  /* 0x0010000008087890 */ /* 0x000fc8000fffe1ff */
[----:B------:R-:W-:Y:S02]  /*05a0*/  USHF.L.U32 UR9, UR8, 0xb, URZ ;  /* 0x0000000b08097899 */ /* 0x000fe400080006ff */
[----:B------:R-:W-:Y:S02]  /*05b0*/  USHF.L.U32 UR8, UR8, 0x1, URZ ;  /* 0x0000000108087899 */ /* 0x000fe400080006ff */
[----:B------:R-:W-:-:S04]  /*05c0*/  UIADD3 UR6, UPT, UPT, -UR6, 0x100000, URZ ;  /* 0x0010000006067890 */ /* 0x000fc8000fffe1ff */
[----:B------:R-:W-:Y:S02]  /*05d0*/  USHF.L.U32 UR7, UR6, 0xb, URZ ;  /* 0x0000000b06077899 */ /* 0x000fe400080006ff */
[----:B------:R-:W-:Y:S02]  /*05e0*/  USHF.L.U32 UR6, UR6, 0x1, URZ ;  /* 0x0000000106067899 */ /* 0x000fe400080006ff */
[----:B---3--:R-:W-:Y:S01]  /*05f0*/  ULEA UR4, UR4, UR5, 0x18 ;  /* 0x0000000504047291 */ /* 0x008fe2000f8ec0ff */
[----:B------:R-:W3:Y:S11]  /*0600*/  FENCE.VIEW.ASYNC.S ;  /* 0x00000000000073c6 */ /* 0x000ef60000000000 */
[----:B---3--:R3:W4:Y:S01]  /*0610*/  SYNCS.EXCH.64 URZ, [UR4], UR8 ;  /* 0x0000000804ff75b2 */ /* 0x0087220008000100 */
[----:B------:R3:W1:Y:S01]  /*0620*/  SYNCS.EXCH.64 URZ, [UR4+0x40], UR6 ;  /* 0x0000400604ff75b2 */ /* 0x0006620008000100 */
        /* <DEDUP_REMOVED lines=13> */
[----:B------:R3:W1:Y:S02]  /*0700*/  SYNCS.EXCH.64 URZ, [UR4+0x78], UR6 ;  /* 0x0000780604ff75b2 */ /* 0x0006640008000100 */
[----:B---3--:R-:W-:Y:S01]  /*0710*/  NOP ;  /* 0x0000000000007918 */ /* 0x008fe20000000000 */
.L_x_10:
[----:B------:R-:W-:Y:S05]  /*0720*/  BSYNC.RECONVERGENT B0 ;  /* 0x0000000000007941 */ /* 0x000fea0003800200 */
.L_x_9:
[----:B------:R-:W3:Y:S01]  /*0730*/  SHFL.IDX PT, R2, R75, RZ, 0x1f ;  /* 0x00001fff4b027589 */ /* 0x000ee200000e0000 */
[----:B------:R-:W-:Y:S01]  /*0740*/  NOP ;  /* 0x0000000000007918 */ /* 0x000fe20000000000 */
[----:B---3--:R-:W-:-:S13]  /*0750*/  ISETP.NE.AND P0, PT, R2, 0x1, PT ;  /* 0x000000010200780c */ /* 0x008fda0003f05270 */
[----:B------:R-:W-:Y:S05]  /*0760*/  @P0 BRA `(.L_x_11) ;  /* 0x0000000000480947 */ /* 0x000fea0003800000 */
        /* <DEDUP_REMOVED lines=9> */
[----:B------:R-:W-:Y:S01]  /*0800*/  USHF.L.U32 UR6, UR6, 0x1, URZ ;  /* 0x0000000106067899 */ /* 0x000fe200080006ff */
[----:B------:R-:W-:Y:S01]  /*0810*/  ELECT P0, URZ, PT ;  /* 0x0000000000ff782f */ /* 0x000fe20003800000 */
[----:B---3--:R-:W-:Y:S01]  /*0820*/  ULEA UR4, UR4, UR5, 0x18 ;  /* 0x0000000504047291 */ /* 0x008fe2000f8ec0ff */
[----:B------:R-:W3:Y:S11]  /*0830*/  FENCE.VIEW.ASYNC.S ;  /* 0x00000000000073c6 */ /* 0x000ef60000000000 */
[----:B---3--:R3:W1:Y:S01]  /*0840*/  SYNCS.EXCH.64 URZ, [UR4+0x80], UR8 ;  /* 0x0000800804ff75b2 */ /* 0x0086620008000100 */
[----:B------:R3:W1:Y:S01]  /*0850*/  SYNCS.EXCH.64 URZ, [UR4+0x90], UR6 ;  /* 0x0000900604ff75b2 */ /* 0x0006620008000100 */
[----:B------:R3:W1:Y:S01]  /*0860*/  SYNCS.EXCH.64 URZ, [UR4+0x88], UR8 ;  /* 0x0000880804ff75b2 */ /* 0x0006620008000100 */
[----:B------:R3:W1:Y:S01]  /*0870*/  SYNCS.EXCH.64 URZ, [UR4+0x98], UR6 ;  /* 0x0000980604ff75b2 */ /* 0x0006620008000100 */
[----:B------:R-:W-:Y:S01]  /*0880*/  NOP ;  /* 0x0000000000007918 */ /* 0x000fe20000000000 */
.L_x_11:
[----:B------:R-:W2:Y:S01]  /*0890*/  SHFL.IDX PT, R2, R75, RZ, 0x1f ;  /* 0x00001fff4b027589 */ /* 0x000ea200000e0000 */
[----:B------:R-:W-:Y:S01]  /*08a0*/  NOP ;  /* 0x0000000000007918 */ /* 0x000fe20000000000 */
[----:B--2---:R-:W-:-:S13]  /*08b0*/  ISETP.NE.AND P0, PT, R2, 0x3, PT ;  /* 0x000000030200780c */ /* 0x004fda0003f05270 */
[----:B------:R-:W-:Y:S05]  /*08c0*/  @P0 BRA `(.L_x_12) ;  /* 0x0000000000300947 */ /* 0x000fea0003800000 */
[----:B---3--:R-:W2:Y:S01]  /*08d0*/  S2UR UR4, SR_CgaCtaId ;  /* 0x00000000000479c3 */ /* 0x008ea20000008800 */
[----:B------:R-:W-:Y:S01]  /*08e0*/  UMOV UR6, 0x400 ;  /* 0x0000040000067882 */ /* 0x000fe20000000000 */
[----:B------:R-:W-:Y:S01]  /*08f0*/  UMOV UR5, 0x20 ;  /* 0x0000002000057882 */ /* 0x000fe20000000000 */
[----:B------:R-:W-:Y:S01]  /*0900*/  ELECT P0, URZ, PT ;  /* 0x0000000000ff782f */ /* 0x000fe20003800000 */
[----:B--2---:R-:W-:Y:S02]  /*0910*/  ULEA UR6, UR4, UR6, 0x18 ;  /* 0x0000000604067291 */ /* 0x004fe4000f8ec0ff */
[----:B------:R-:W-:-:S04]  /*0920*/  UIADD3 UR4, UPT, UPT, -UR5, 0x100000, URZ ;  /* 0x0010000005047890 */ /* 0x000fc8000fffe1ff */
[----:B------:R-:W-:Y:S02]  /*0930*/  USHF.L.U32 UR5, UR4, 0xb, URZ ;  /* 0x0000000b04057899 */ /* 0x000fe400080006ff */
[----:B------:R-:W-:Y:S01]  /*0940*/  USHF.L.U32 UR4, UR4, 0x1, URZ ;  /* 0x0000000104047899 */ /* 0x000fe200080006ff */
[----:B------:R-:W2:Y:S11]  /*0950*/  FENCE.VIEW.ASYNC.S ;  /* 0x00000000000073c6 */ /* 0x000eb60000000000 */
[----:B--2---:R2:W3:Y:S01]  /*0960*/  SYNCS.EXCH.64 URZ, [UR6+0xa0], UR4 ;  /* 0x0000a00406ff75b2 */ /* 0x0044e20008000100 */
[----:B------:R2:W1:Y:S01]  /*0970*/  SYNCS.EXCH.64 URZ, [UR6+0xa8], UR4 ;  /* 0x0000a80406ff75b2 */ /* 0x0004620008000100 */
[----:B------:R-:W-:Y:S01]  /*0980*/  NOP ;  /* 0x0000000000007918 */ /* 0x000fe20000000000 */
.L_x_12:
[----:B------:R-:W4:Y:S01]  /*0990*/  SHFL.IDX PT, R2, R75, RZ, 0x1f ;  /* 0x00001fff4b027589 */ /* 0x000f2200000e0000 */
[----:B------:R-:W-:Y:S01]  /*09a0*/  NOP ;  /* 0x0000000000007918 */ /* 0x000fe20000000000 */
[----:B----4-:R-:W-:-:S13]  /*09b0*/  ISETP.NE.AND P0, PT, R2, 0x4, PT ;  /* 0x000000040200780c */ /* 0x010fda0003f05270 */
[----:B------:R-:W-:Y:S05]  /*09c0*/  @P0 BRA `(.L_x_13) ;  /* 0x00000000004c0947 */ /* 0x000fea0003800000 */
[----:B--23--:R-:W2:Y:S01]  /*09d0*/  S2UR UR6, SR_CgaCtaId ;  /* 0x00000000000679c3 */ /* 0x00cea20000008800 */
[----:B------:R-:W-:Y:S01]  /*09e0*/  UMOV UR4, 0x1e0 ;  /* 0x000001e000047882 */ /* 0x000fe20000000000 */
[----:B------:R-:W-:Y:S01]  /*09f0*/  UMOV UR5, 0x400 ;  /* 0x0000040000057882 */ /* 0x000fe20000000000 */
[----:B------:R-:W-:Y:S01]  /*0a00*/  USEL UR4, UR4, 0x1a0, UP3 ;  /* 0x000001a004047887 */ /* 0x000fe20009800000 */
[----:B------:R-:W-:Y:S01]  /*0a10*/  UMOV UR8, 0x1 ;  /* 0x0000000100087882 */ /* 0x000fe20000000000 */
[----:B------:R-:W-:Y:S01]  /*0a20*/  ELECT P0, URZ, PT ;  /* 0x0000000000ff782f */ /* 0x000fe20003800000 */
[----:B------:R-:W-:-:S04]  /*0a30*/  UIADD3 UR8, UPT, UPT, -UR8, 0x100000, URZ ;  /* 0x0010000008087890 */ /* 0x000fc8000fffe1ff */
[----:B------:R-:W-:Y:S02]  /*0a40*/  USHF.L.U32 UR9, UR8, 0xb, URZ ;  /* 0x0000000b08097899 */ /* 0x000fe400080006ff */
[----:B------:R-:W-:Y:S02]  /*0a50*/  USHF.L.U32 UR8, UR8, 0x1, URZ ;  /* 0x0000000108087899 */ /* 0x000fe400080006ff */
[----:B--2---:R-:W-:Y:S02]  /*0a60*/  ULEA UR6, UR6, UR5, 0x18 ;  /* 0x0000000506067291 */ /* 0x004fe4000f8ec0ff */
[----:B------:R-:W-:-:S04]  /*0a70*/  UIADD3 UR4, UPT, UPT, -UR4, 0x100000, URZ ;  /* 0x0010000004047890 */ /* 0x000fc8000fffe1ff */
[----:B------:R-:W-:Y:S02]  /*0a80*/  USHF.L.U32 UR5, UR4, 0xb, URZ ;  /* 0x0000000b04057899 */ /* 0x000fe400080006ff */
[----:B------:R-:W-:Y:S01]  /*0a90*/  USHF.L.U32 UR4, UR4, 0x1, URZ ;  /* 0x0000000104047899 */ /* 0x000fe200080006ff */
[----:B------:R-:W2:Y:S03]  /*0aa0*/  FENCE.VIEW.ASYNC.S ;  /* 0x00000000000073c6 */ /* 0x000ea60000000000 */
[----:B--2---:R4:W2:Y:S08]  /*0ab0*/  SYNCS.EXCH.64 URZ, [UR6+0xb0], UR8 ;  /* 0x0000b00806ff75b2 */ /* 0x0048b00008000100 */
[----:B------:R4:W3:Y:S01]  /*0ac0*/  SYNCS.EXCH.64 URZ, [UR6+0xc0], UR4 ;  /* 0x0000c00406ff75b2 */ /* 0x0008e20008000100 */
[----:B------:R4:W1:Y:S01]  /*0ad0*/  SYNCS.EXCH.64 URZ, [UR6+0xb8], UR8 ;  /* 0x0000b80806ff75b2 */ /* 0x0008620008000100 */
[----:B------:R4:W1:Y:S02]  /*0ae0*/  SYNCS.EXCH.64 URZ, [UR6+0xc8], UR4 ;  /* 0x0000c80406ff75b2 */ /* 0x0008640008000100 */
[----:B----4-:R-:W-:Y:S01]  /*0af0*/  NOP ;  /* 0x0000000000007918 */ /* 0x010fe20000000000 */
.L_x_13:
[----:B------:R-:W4:Y:S01]  /*0b00*/  SHFL.IDX PT, R2, R75, RZ, 0x1f ;  /* 0x00001fff4b027589 */ /* 0x000f2200000e0000 */
[----:B------:R-:W-:Y:S01]  /*0b10*/  NOP ;  /* 0x0000000000007918 */ /* 0x000fe20000000000 */
[----:B----4-:R-:W-:-:S13]  /*0b20*/  ISETP.NE.AND P0, PT, R2, 0x5, PT ;  /* 0x000000050200780c */ /* 0x010fda0003f05270 */
[----:B------:R-:W-:Y:S05]  /*0b30*/  @P0 BRA `(.L_x_14) ;  /* 0x0000000000580947 */ /* 0x000fea0003800000 */
[----:B--23--:R-:W2:Y:S01]  /*0b40*/  S2UR UR4, SR_CgaCtaId ;  /* 0x00000000000479c3 */ /* 0x00cea20000008800 */
        /* <DEDUP_REMOVED lines=10> */
[----:B--2---:R-:W-:Y:S01]  /*0bf0*/  ULEA UR4, UR4, UR5, 0x18 ;  /* 0x0000000504047291 */ /* 0x004fe2000f8ec0ff */
[----:B------:R-:W2:Y:S11]  /*0c00*/  FENCE.VIEW.ASYNC.S ;  /* 0x00000000000073c6 */ /* 0x000eb60000000000 */
[----:B--2---:R4:W2:Y:S01]  /*0c10*/  SYNCS.EXCH.64 URZ, [UR4+0xd0], UR8 ;  /* 0x0000d00804ff75b2 */ /* 0x0048a20008000100 */
[----:B------:R4:W3:Y:S01]  /*0c20*/  SYNCS.EXCH.64 URZ, [UR4+0xf0], UR6 ;  /* 0x0000f00604ff75b2 */ /* 0x0008e20008000100 */
[----:B------:R4:W1:Y:S01]  /*0c30*/  SYNCS.EXCH.64 URZ, [UR4+0xd8], UR8 ;  /* 0x0000d80804ff75b2 */ /* 0x0008620008000100 */
[----:B------:R4:W1:Y:S01]  /*0c40*/  SYNCS.EXCH.64 URZ, [UR4+0xf8], UR6 ;  /* 0x0000f80604ff75b2 */ /* 0x0008620008000100 */
[----:B------:R4:W1:Y:S01]  /*0c50*/  SYNCS.EXCH.64 URZ, [UR4+0xe0], UR8 ;  /* 0x0000e00804ff75b2 */ /* 0x0008620008000100 */
[----:B------:R4:W1:Y:S01]  /*0c60*/  SYNCS.EXCH.64 URZ, [UR4+0x100], UR6 ;  /* 0x0001000604ff75b2 */ /* 0x0008620008000100 */
[----:B------:R4:W1:Y:S01]  /*0c70*/  SYNCS.EXCH.64 URZ, [UR4+0xe8], UR8 ;  /* 0x0000e80804ff75b2 */ /* 0x0008620008000100 */
[----:B------:R4:W1:Y:S02]  /*0c80*/  SYNCS.EXCH.64 URZ, [UR4+0x108], UR6 ;  /* 0x0001080604ff75b2 */ /* 0x0008640008000100 */
[----:B----4-:R-:W-:Y:S01]  /*0c90*/  NOP ;  /* 0x0000000000007918 */ /* 0x010fe20000000000 */
.L_x_14:
[----:B------:R-:W4:Y:S01]  /*0ca0*/  SHFL.IDX PT, R2, R75, RZ, 0x1f ;  /* 0x00001fff4b027589 */ /* 0x000f2200000e0000 */
[----:B------:R-:W1:Y:S01]  /*0cb0*/  S2UR UR45, SR_CgaCtaId ;  /* 0x00000000002d79c3 */ /* 0x000e620000008800 */
[----:B------:R-:W-:Y:S01]  /*0cc0*/  NOP ;  /* 0x0000000000007918 */ /* 0x000fe20000000000 */
[----:B----4-:R-:W-:-:S13]  /*0cd0*/  ISETP.NE.AND P0, PT, R2, 0x3, PT ;  /* 0x000000030200780c */ /* 0x010fda0003f05270 */
[----:B-1----:R-:W-:Y:S05]  /*0ce0*/  @P0 BRA `(.L_x_15) ;  /* 0x0000000000340947 */ /* 0x002fea0003800000 */
[----:B--23--:R-:W-:Y:S01]  /*0cf0*/  UMOV UR4, 0x400 ;  /* 0x0000040000047882 */ /* 0x00cfe20000000000 */
[----:B------:R-:W-:Y:S01]  /*0d00*/  UMOV UR6, 0x20 ;  /* 0x0000002000067882 */ /* 0x000fe20000000000 */
[----:B------:R-:W-:Y:S02]  /*0d10*/  ULEA UR4, UR45, UR4, 0x18 ;  /* 0x000000042d047291 */ /* 0x000fe4000f8ec0ff */
[----:B------:R-:W-:-:S04]  /*0d20*/  UIADD3 UR6, UPT, UPT, -UR6, 0x100000, URZ ;  /* 0x0010000006067890 */ /* 0x000fc8000fffe1ff */
[----:B------:R-:W-:Y:S02]  /*0d30*/  USHF.L.U32 UR7, UR6, 0xb, URZ ;  /* 0x0000000b06077899 */ /* 0x000fe400080006ff */
[----:B------:R-:W-:Y:S01]  /*0d40*/  USHF.L.U32 UR6, UR6, 0x1, URZ ;  /* 0x0000000106067899 */ /* 0x000fe200080006ff */
[----:B------:R-:W-:Y:S01]  /*0d50*/  ELECT P0, URZ, PT ;  /* 0x0000000000ff782f */ /* 0x000fe20003800000 */
[----:B------:R-:W1:Y:S10]  /*0d60*/  FENCE.VIEW.ASYNC.S ;  /* 0x00000000000073c6 */ /* 0x000e740000000000 */
[----:B-1----:R1:W4:Y:S01]  /*0d70*/  SYNCS.EXCH.64 URZ, [UR4+0x110], UR6 ;  /* 0x0001100604ff75b2 */ /* 0x0023220008000100 */
[----:B------:R1:W2:Y:S01]  /*0d80*/  SYNCS.EXCH.64 URZ, [UR4+0x120], UR6 ;  /* 0x0001200604ff75b2 */ /* 0x0002a20008000100 */
[----:B------:R1:W3:Y:S01]  /*0d90*/  SYNCS.EXCH.64 URZ, [UR4+0x118], UR6 ;  /* 0x0001180604ff75b2 */ /* 0x0002e20008000100 */
[----:B------:R1:W1:Y:S01]  /*0da0*/  SYNCS.EXCH.64 URZ, [UR4+0x128], UR6 ;  /* 0x0001280604ff75b2 */ /* 0x0002620008000100 */
[----:B------:R-:W-:Y:S01]  /*0db0*/  NOP ;  /* 0x0000000000007918 */ /* 0x000fe20000000000 */
.L_x_15:
[----:B-123--:R-:W1:Y:S01]  /*0dc0*/  LDCU UR4, c[0x0][0x36c] ;  /* 0x00006d80ff0477ac */ /* 0x00ee620008000800 */
[----:B------:R-:W-:Y:S01]  /*0dd0*/  ISETP.NE.OR P3, PT, R0, 0x2, !P3 ;  /* 0x000000020000780c */ /* 0x000fe20005f65670 */
[----:B------:R-:W-:Y:S01]  /*0de0*/  NOP ;  /* 0x0000000000007918 */ /* 0x000fe20000000000 */
[----:B------:R-:W-:Y:S01]  /*0df0*/  LOP3.LUT R0, R84, 0x1f, RZ, 0xc0, !PT ;  /* 0x0000001f54007812 */ /* 0x000fe200078ec0ff */
[----:B------:R-:W-:Y:S02]  /*0e00*/  UISETP.NE.AND UP4, UPT, UR18, 0x2, UPT ;  /* 0x000000021200788c */ /* 0x000fe4000bf85270 */
[----:B------:R-:W-:Y:S02]  /*0e10*/  UISETP.NE.AND UP5, UPT, UR18, URZ, UPT ;  /* 0x000000ff1200728c */ /* 0x000fe4000bfa5270 */
[----:B-1----:R-:W-:-:S09]  /*0e20*/  UISETP.EQ.U32.AND UP6, UPT, UR4, 0x1, UPT ;  /* 0x000000010400788c */ /* 0x002fd2000bfc2070 */
[----:B------:R-:W-:Y:S05]  /*0e30*/  BRA.U !UP6, `(.L_x_16) ;  /* 0x000000010e087547 */ /* 0x000fea000b800000 */
[----:B----4-:R-:W-:Y:S01]  /*0e40*/  UCGABAR_ARV ;  /* 0x00000000000079c7 */ /* 0x010fe20008000000 */
[----:B------:R-:W-:Y:S05]  /*0e50*/  BRA `(.L_x_17) ;  /* 0x0000000000047947 */ /* 0x000fea0003800000 */
.L_x_16:
[----:B----4-:R-:W-:Y:S01]  /*0e60*/  NOP ;  /* 0x0000000000007918 */ /* 0x010fe20000000000 */
.L_x_17:
[----:B------:R-:W1:Y:S01]  /*0e70*/  S2UR UR20, SR_CTAID.X ;  /* 0x00000000001479c3 */ /* 0x000e620000002500 */
[----:B------:R-:W-:-:S05]  /*0e80*/  CS2R.32 R76, SR_CgaSize ;  /* 0x00000000004c7805 */ /* 0x000fca0000008a00 */
[----:B------:R-:W-:-:S05]  /*0e90*/  IMAD R76, R76, -0xa0, RZ ;  /* 0xffffff604c4c7824 */ /* 0x000fca00078e02ff */
[----:B------:R-:W-:-:S14]  /*0ea0*/  R2UR UR5, R76 ;  /* 0x000000004c0572ca */ /* 0x000fdc00000e0000 */
[----:B------:R-:W2:Y:S01]  /*0eb0*/  LDCU UR5, c[0x0][UR5+0x2b0] ;  /* 0x00005600050577ac */ /* 0x000ea20008000800 */
[----:B------:R-:W-:-:S05]  /*0ec0*/  CS2R.32 R76, SR_CgaSize ;  /* 0x00000000004c7805 */ /* 0x000fca0000008a00 */
[----:B------:R-:W-:-:S05]  /*0ed0*/  IMAD R76, R76, -0xa0, RZ ;  /* 0xffffff604c4c7824 */ /* 0x000fca00078e02ff */
[----:B------:R-:W-:-:S14]  /*0ee0*/  R2UR UR4, R76 ;  /* 0x000000004c0472ca */ /* 0x000fdc00000e0000 */
[----:B------:R-:W3:Y:S01]  /*0ef0*/  LDCU UR4, c[0x0][UR4+0x2b4] ;  /* 0x00005680040477ac */ /* 0x000ee20008000800 */
[----:B------:R-:W4:Y:S01]  /*0f00*/  S2UR UR26, SR_CTAID.Y ;  /* 0x00000000001a79c3 */ /* 0x000f220000002600 */
[----:B------:R-:W-:-:S05]  /*0f10*/  CS2R.32 R76, SR_CgaSize ;  /* 0x00000000004c7805 */ /* 0x000fca0000008a00 */
[----:B------:R-:W-:-:S05]  /*0f20*/  IMAD R76, R76, -0xa0, RZ ;  /* 0xffffff604c4c7824 */ /* 0x000fca00078e02ff */
[----:B------:R-:W-:-:S14]  /*0f30*/  R2UR UR6, R76 ;  /* 0x000000004c0672ca */ /* 0x000fdc00000e0000 */
[----:B------:R-:W3:Y:S01]  /*0f40*/  LDCU UR6, c[0x0][UR6+0x2a0] ;  /* 0x00005400060677ac */ /* 0x000ee20008000800 */
[----:B------:R-:W-:-:S05]  /*0f50*/  CS2R.32 R76, SR_CgaSize ;  /* 0x00000000004c7805 */ /* 0x000fca0000008a00 */
[----:B------:R-:W-:-:S05]  /*0f60*/  IMAD R76, R76, -0xa0, RZ ;  /* 0xffffff604c4c7824 */ /* 0x000fca00078e02ff */
[----:B------:R-:W-:-:S14]  /*0f70*/  R2UR UR63, R76 ;  /* 0x000000004c3f72ca */ /* 0x000fdc00000e0000 */
[----:B------:R-:W3:Y:S01]  /*0f80*/  LDCU UR63, c[0x0][UR63+0x2a4] ;  /* 0x000054803f3f77ac */ /* 0x000ee20008000800 */
[----:B------:R-:W-:Y:S01]  /*0f90*/  USHF.L.U32 UR24, UR45, 0xd, URZ ;  /* 0x0000000d2d187899 */ /* 0x000fe200080006ff */
[----:B------:R-:W3:Y:S01]  /*0fa0*/  LDCU UR19, c[0x0][0xb24] ;  /* 0x00016480ff1377ac */ /* 0x000ee20008000800 */
[----:B------:R-:W3:Y:S01]  /*0fb0*/  LDCU UR42, c[0x0][0xb24] ;  /* 0x00016480ff2a77ac */ /* 0x000ee20008000800 */
[----:B-1----:R-:W-:Y:S01]  /*0fc0*/  I2FP.F32.U32 R3, UR20 ;  /* 0x0000001400037c45 */ /* 0x002fe20008201000 */
[----:B------:R-:W1:Y:S04]  /*0fd0*/  LDCU UR23, c[0x0][0xb30] ;  /* 0x00016600ff1777ac */ /* 0x000e680008000800 */
[----:B--2---:R-:W-:Y:S01]  /*0fe0*/  FMUL R3, R3, UR5 ;  /* 0x0000000503037c20 */ /* 0x004fe20008400000 */
[----:B------:R-:W-:Y:S01]  /*0ff0*/  ULOP3.LUT UR24, UR24, 0x2000, URZ, 0xc0, !UPT ;  /* 0x0000200018187892 */ /* 0x000fe2000f8ec0ff */
[----:B----4-:R-:W-:-:S04]  /*1000*/  I2FP.F32.U32 R2, UR26 ;  /* 0x0000001a00027c45 */ /* 0x010fc80008201000 */
[----:B------:R-:W2:Y:S01]  /*1010*/  F2I.U32.TRUNC.NTZ R3, R3 ;  /* 0x0000000300037305 */ /* 0x000ea2000020f000 */
[----:B---3--:R-:W-:-:S07]  /*1020*/  FMUL R2, R2, UR4 ;  /* 0x0000000402027c20 */ /* 0x008fce0008400000 */
[----:B------:R-:W3:Y:S01]  /*1030*/  F2I.U32.TRUNC.NTZ R2, R2 ;  /* 0x0000000200027305 */ /* 0x000ee2000020f000 */
[----:B--2---:R-:W-:Y:S02]  /*1040*/  R2UR UR5, R3 ;  /* 0x00000000030572ca */ /* 0x004fe400000e0000 */
[----:B---3--:R-:W-:Y:S02]  /*1050*/  R2UR UR4, R2 ;  /* 0x00000000020472ca */ /* 0x008fe400000e0000 */
[----:B------:R-:W-:-:S09]  /*1060*/  PRMT R2, RZ, 0x7610, R2 ;  /* 0x00007610ff027816 */ /* 0x000fd20000000002 */
[----:B------:R-:W-:-:S04]  /*1070*/  UIADD3 UR5, UPT, UPT, -UR5, URZ, URZ ;  /* 0x000000ff05057290 */ /* 0x000fc8000fffe1ff */
[----:B------:R-:W-:Y:S02]  /*1080*/  UIMAD UR5, UR6, UR5, UR20 ;  /* 0x00000005060572a4 */ /* 0x000fe4000f8e0214 */
[----:B------:R-:W-:-:S04]  /*1090*/  UIADD3 UR4, UPT, UPT, -UR4, URZ, URZ ;  /* 0x000000ff04047290 */ /* 0x000fc8000fffe1ff */
[----:B------:R-:W-:Y:S01]  /*10a0*/  IMAD.U32 R76, RZ, RZ, UR5 ;  /* 0x00000005ff4c7e24 */ /* 0x000fe2000f8e00ff */
[----:B------:R-:W-:Y:S01]  /*10b0*/  UIMAD UR63, UR63, UR4, UR26 ;  /* 0x000000043f3f72a4 */ /* 0x000fe2000f8e021a */
[----:B-1----:R-:W-:Y:S11]  /*10c0*/  BRA.U UP5, `(.L_x_18) ;  /* 0x0000000105287547 */ /* 0x002ff6000b800000 */
[----:B------:R-:W-:Y:S01]  /*10d0*/  R2UR UR6, R76 ;  /* 0x000000004c0672ca */ /* 0x000fe200000e0000 */
[----:B------:R-:W-:-:S12]  /*10e0*/  UISETP.NE.AND UP0, UPT, UR63, URZ, UPT ;  /* 0x000000ff3f00728c */ /* 0x000fd8000bf05270 */
[----:B------:R-:W-:-:S04]  /*10f0*/  UISETP.EQ.OR UP0, UPT, UR6, URZ, !UP0 ;  /* 0x000000ff0600728c */ /* 0x000fc8000c702670 */
[----:B------:R-:W-:Y:S02]  /*1100*/  USEL UR5, URZ, 0x1, !UP0 ;  /* 0x00000001ff057887 */ /* 0x000fe4000c000000 */
[----:B------:R-:W-:-:S04]  /*1110*/  UISETP.NE.AND UP0, UPT, UR63, URZ, UPT ;  /* 0x000000ff3f00728c */ /* 0x000fc8000bf05270 */
[----:B------:R-:W-:Y:S02]  /*1120*/  USEL UR4, URZ, 0x2, UP0 ;  /* 0x00000002ff047887 */ /* 0x000fe40008000000 */
[----:B------:R-:W-:-:S04]  /*1130*/  UISETP.NE.AND UP0, UPT, UR6, 0x1, UPT ;  /* 0x000000010600788c */ /* 0x000fc8000bf05270 */
[----:B------:R-:W-:-:S04]  /*1140*/  USEL UR4, UR4, 0x2, UP0 ;  /* 0x0000000204047887 */ /* 0x000fc80008000000 */
[----:B------:R-:W-:-:S06]  /*1150*/  UIADD3 UR4, UPT, UPT, UR5, UR4, URZ ;  /* 0x0000000405047290 */ /* 0x000fcc000fffe0ff */
[----:B------:R-:W-:-:S07]  /*1160*/  MOV R2, UR4 ;  /* 0x0000000400027c02 */ /* 0x000fce0008000f00 */
.L_x_18:
[----:B------:R-:W1:Y:S01]  /*1170*/  S2UR UR36, SR_CTAID.Z ;  /* 0x00000000002479c3 */ /* 0x000e620000002700 */
[----:B------:R-:W-:-:S09]  /*1180*/  UISETP.GE.AND UP0, UPT, UR19, 0x1, UPT ;  /* 0x000000011300788c */ /* 0x000fd2000bf06270 */
[----:B------:R-:W-:Y:S05]  /*1190*/  BRA.U !UP0, `(.L_x_19) ;  /* 0x0000000108d07547 */ /* 0x000fea000b800000 */
[----:B------:R-:W2:Y:S01]  /*11a0*/  LDCU UR21, c[0x0][0xb0c] ;  /* 0x00016180ff1577ac */ /* 0x000ea20008000800 */
[----:B------:R-:W3:Y:S01]  /*11b0*/  LDCU.128 UR12, c[0x0][0xb10] ;  /* 0x00016200ff0c77ac */ /* 0x000ee20008000c00 */
[----:B------:R-:W4:Y:S01]  /*11c0*/  LDCU UR6, c[0x0][0x370] ;  /* 0x00006e00ff0677ac */ /* 0x000f220008000800 */
[----:B------:R-:W1:Y:S01]  /*11d0*/  LDCU UR7, c[0x0][0x374] ;  /* 0x00006e80ff0777ac */ /* 0x000e620008000800 */
[----:B------:R-:W1:Y:S01]  /*11e0*/  LDCU UR22, c[0x0][0xb20] ;  /* 0x00016400ff1677ac */ /* 0x000e620008000800 */
[----:B--2---:R-:W-:Y:S02]  /*11f0*/  UISETP.NE.AND UP0, UPT, UR21, 0x1, UPT ;  /* 0x000000011500788c */ /* 0x004fe4000bf05270 */
[----:B---3--:R-:W-:Y:S01]  /*1200*/  UIMAD.WIDE.U32 UR4, UR20, UR12, URZ ;  /* 0x0000000c140472a5 */ /* 0x008fe2000f8e00ff */
[----:B------:R-:W2:Y:S01]  /*1210*/  LDCU.64 UR8, c[0x0][0xb28] ;  /* 0x00016500ff0877ac */ /* 0x000ea20008000a00 */
[----:B----4-:R-:W-:Y:S02]  /*1220*/  UIMAD.WIDE.U32 UR10, UR6, UR12, URZ ;  /* 0x0000000c060a72a5 */ /* 0x010fe4000f8e00ff */
[----:B------:R-:W-:-:S02]  /*1230*/  USHF.R.U32.HI UR5, URZ, UR13, UR5 ;  /* 0x0000000dff057299 */ /* 0x000fc40008011605 */
[----:B------:R-:W-:Y:S02]  /*1240*/  UISETP.NE.AND UP2, UPT, UR19, 0x1, UPT ;  /* 0x000000011300788c */ /* 0x000fe4000bf45270 */
[----:B------:R-:W-:Y:S01]  /*1250*/  USEL UR5, UR20, UR5, !UP0 ;  /* 0x0000000514057287 */ /* 0x000fe2000c000000 */
[----:B------:R-:W-:Y:S01]  /*1260*/  UMOV UR10, UR11 ;  /* 0x0000000b000a7c82 */ /* 0x000fe20008000000 */
[----:B------:R-:W-:Y:S02]  /*1270*/  UIMAD.WIDE.U32 UR16, UR26, UR15, URZ ;  /* 0x0000000f1a1072a5 */ /* 0x000fe4000f8e00ff */
[----:B------:R-:W-:Y:S02]  /*1280*/  @UP0 USHF.R.U32.HI UR6, URZ, UR13, UR10 ;  /* 0x0000000dff060299 */ /* 0x000fe4000801160a */
[----:B------:R-:W-:Y:S02]  /*1290*/  UISETP.NE.AND UP0, UPT, UR14, 0x1, UPT ;  /* 0x000000010e00788c */ /* 0x000fe4000bf05270 */
[----:B-1----:R-:W-:-:S02]  /*12a0*/  UIMAD.WIDE.U32 UR10, UR7, UR15, URZ ;  /* 0x0000000f070a72a5 */ /* 0x002fc4000f8e00ff */
[----:B--2---:R-:W-:Y:S01]  /*12b0*/  UIMAD.WIDE.U32 UR12, UR6, UR8, URZ ;  /* 0x00000008060c72a5 */ /* 0x004fe2000f8e00ff */
[----:B------:R-:W-:Y:S02]  /*12c0*/  UMOV UR4, UR17 ;  /* 0x0000001100047c82 */ /* 0x000fe40008000000 */
[----:B------:R-:W-:Y:S02]  /*12d0*/  USHF.R.U32.HI UR4, URZ, UR22, UR4 ;  /* 0x00000016ff047299 */ /* 0x000fe40008011604 */
[----:B------:R-:W-:Y:S02]  /*12e0*/  UMOV UR10, UR11 ;  /* 0x0000000b000a7c82 */ /* 0x000fe40008000000 */
[----:B------:R-:W-:Y:S01]  /*12f0*/  UMOV UR12, UR13 ;  /* 0x0000000d000c7c82 */ /* 0x000fe20008000000 */
[----:B------:R-:W-:Y:S02]  /*1300*/  @UP0 USHF.R.U32.HI UR7, URZ, UR22, UR10 ;  /* 0x00000016ff070299 */ /* 0x000fe4000801160a */
[----:B------:R-:W-:-:S02]  /*1310*/  USEL UR4, UR26, UR4, !UP0 ;  /* 0x000000041a047287 */ /* 0x000fc4000c000000 */
[----:B------:R-:W-:Y:S02]  /*1320*/  UIMAD.WIDE.U32 UR10, UR7, UR8, URZ ;  /* 0x00000008070a72a5 */ /* 0x000fe4000f8e00ff */
[----:B------:R-:W-:Y:S02]  /*1330*/  @UP2 USHF.R.U32.HI UR6, URZ, UR9, UR12 ;  /* 0x00000009ff062299 */ /* 0x000fe4000801160c */
[----:B------:R-:W-:-:S03]  /*1340*/  UIMAD.WIDE.U32 UR12, UR4, UR8, URZ ;  /* 0x00000008040c72a5 */ /* 0x000fc6000f8e00ff */
[----:B------:R-:W-:Y:S02]  /*1350*/  UMOV UR10, UR11 ;  /* 0x0000000b000a7c82 */ /* 0x000fe40008000000 */
[----:B------:R-:W-:Y:S02]  /*1360*/  @UP2 USHF.R.U32.HI UR7, URZ, UR9, UR10 ;  /* 0x00000009ff072299 */ /* 0x000fe4000801160a */
[----:B------:R-:W-:Y:S02]  /*1370*/  UIMAD UR10, UR6, UR19, URZ ;  /* 0x00000013060a72a4 */ /* 0x000fe4000f8e02ff */
[----:B------:R-:W-:-:S04]  /*1380*/  UIMAD UR7, UR7, UR19, URZ ;  /* 0x00000013070772a4 */ /* 0x000fc8000f8e02ff */
[----:B------:R-:W-:-:S03]  /*1390*/  UISETP.GE.AND UP0, UPT, UR4, UR7, UPT ;  /* 0x000000070400728c */ /* 0x000fc6000bf06270 */
[----:B------:R-:W-:Y:S01]  /*13a0*/  UMOV UR7, UR13 ;  /* 0x0000000d00077c82 */ /* 0x000fe20008000000 */
[----:B------:R-:W-:Y:S02]  /*13b0*/  UISETP.GE.OR UP0, UPT, UR5, UR10, UP0 ;  /* 0x0000000a0500728c */ /* 0x000fe40008706670 */
[----:B------:R-:W-:Y:S02]  /*13c0*/  UIMAD.WIDE.U32 UR10, UR5, UR8, URZ ;  /* 0x00000008050a72a5 */ /* 0x000fe4000f8e00ff */
[----:B------:R-:W-:Y:S02]  /*13d0*/  USHF.R.U32.HI UR7, URZ, UR9, UR7 ;  /* 0x00000009ff077299 */ /* 0x000fe40008011607 */
[----:B------:R-:W-:Y:S02]  /*13e0*/  UIADD3 UR10, UPT, UPT, -UR4, URZ, URZ ;  /* 0x000000ff040a7290 */ /* 0x000fe4000fffe1ff */
[----:B------:R-:W-:Y:S02]  /*13f0*/  USEL UR7, UR4, UR7, !UP2 ;  /* 0x0000000704077287 */ /* 0x000fe4000d000000 */
[----:B------:R-:W-:Y:S01]  /*1400*/  UIMAD UR10, UR14, UR10, UR26 ;  /* 0x0000000a0e0a72a4 */ /* 0x000fe2000f8e021a */
[----:B------:R-:W-:Y:S01]  /*1410*/  @!UP0 UMOV UR8, UR11 ;  /* 0x0000000b00088c82 */ /* 0x000fe20008000000 */
[----:B------:R-:W-:-:S02]  /*1420*/  UIADD3 UR11, UPT, UPT, -UR5, URZ, URZ ;  /* 0x000000ff050b7290 */ /* 0x000fc4000fffe1ff */
[----:B------:R-:W-:Y:S02]  /*1430*/  @!UP0 USHF.R.U32.HI UR8, URZ, UR9, UR8 ;  /* 0x00000009ff088299 */ /* 0x000fe40008011608 */
[----:B------:R-:W-:Y:S02]  /*1440*/  UIADD3 UR9, UPT, UPT, -UR7, URZ, URZ ;  /* 0x000000ff07097290 */ /* 0x000fe4000fffe1ff */
[----:B------:R-:W-:Y:S02]  /*1450*/  @!UP0 USEL UR8, UR5, UR8, !UP2 ;  /* 0x0000000805088287 */ /* 0x000fe4000d000000 */
[----:B------:R-:W-:Y:S02]  /*1460*/  UIMAD UR9, UR19, UR9, UR4 ;  /* 0x00000009130972a4 */ /* 0x000fe4000f8e0204 */
[----:B------:R-:W-:Y:S02]  /*1470*/  @!UP0 UIADD3 UR7, UPT, UPT, UR7, -UR8, URZ ;  /* 0x8000000807078290 */ /* 0x000fe4000fffe0ff */
[----:B------:R-:W-:-:S02]  /*1480*/  @!UP0 UIMAD UR6, UR9, UR6, UR8 ;  /* 0x00000006090682a4 */ /* 0x000fc4000f8e0208 */
[----:B------:R-:W-:Y:S02]  /*1490*/  @!UP0 UIMAD UR4, UR7, UR19, UR5 ;  /* 0x00000013070482a4 */ /* 0x000fe4000f8e0205 */
[----:B------:R-:W-:Y:S02]  /*14a0*/  UIMAD UR20, UR21, UR11, UR20 ;  /* 0x0000000b151472a4 */ /* 0x000fe4000f8e0214 */
[----:B------:R-:W-:Y:S01]  /*14b0*/  UIMAD UR26, UR4, UR14, UR10 ;  /* 0x0000000e041a72a4 */ /* 0x000fe2000f8e020a */
[----:B------:R-:W-:Y:S02]  /*14c0*/  @!UP0 UMOV UR5, UR6 ;  /* 0x0000000600058c82 */ /* 0x000fe40008000000 */
[----:B------:R-:W-:-:S12]  /*14d0*/  UIMAD UR20, UR5, UR21, UR20 ;  /* 0x00000015051472a4 */ /* 0x000fd8000f8e0214 */
.L_x_19:
[----:B------:R-:W-:-:S09]  /*14e0*/  UISETP.NE.AND UP0, UPT, UR23, 0x1, UPT ;  /* 0x000000011700788c */ /* 0x000fd2000bf05270 */
[----:B------:R-:W-:Y:S05]  /*14f0*/  BRA.U UP0, `(.L_x_20) ;  /* 0x0000000100407547 */ /* 0x000fea000b800000 */
[----:B------:R-:W2:Y:S01]  /*1500*/  LDCU.128 UR8, c[0x0][0xb10] ;  /* 0x00016200ff0877ac */ /* 0x000ea20008000c00 */
[----:B------:R-:W3:Y:S01]  /*1510*/  LDCU UR12, c[0x0][0xb0c] ;  /* 0x00016180ff0c77ac */ /* 0x000ee20008000800 */
[----:B------:R-:W4:Y:S01]  /*1520*/  LDCU UR13, c[0x0][0xb20] ;  /* 0x00016400ff0d77ac */ /* 0x000f220008000800 */
[----:B--2---:R-:W-:Y:S02]  /*1530*/  UIMAD.WIDE.U32 UR4, UR20, UR8, URZ ;  /* 0x00000008140472a5 */ /* 0x004fe4000f8e00ff */
[----:B------:R-:W-:Y:S02]  /*1540*/  UIMAD.WIDE.U32 UR6, UR26, UR11, URZ ;  /* 0x0000000b1a0672a5 */ /* 0x000fe4000f8e00ff */
[----:B---3--:R-:W-:Y:S02]  /*1550*/  UISETP.NE.AND UP0, UPT, UR12, 0x1, UPT ;  /* 0x000000010c00788c */ /* 0x008fe4000bf05270 */
[----:B------:R-:W-:-:S03]  /*1560*/  USHF.R.U32.HI UR5, URZ, UR9, UR5 ;  /* 0x00000009ff057299 */ /* 0x000fc60008011605 */
[----:B------:R-:W-:Y:S01]  /*1570*/  UMOV UR4, UR7 ;  /* 0x0000000700047c82 */ /* 0x000fe20008000000 */
[----:B------:R-:W-:Y:S02]  /*1580*/  USEL UR5, UR20, UR5, !UP0 ;  /* 0x0000000514057287 */ /* 0x000fe4000c000000 */
[----:B------:R-:W-:Y:S02]  /*1590*/  UISETP.NE.AND UP0, UPT, UR10, 0x1, UPT ;  /* 0x000000010a00788c */ /* 0x000fe4000bf05270 */
[----:B----4-:R-:W-:-:S04]  /*15a0*/  USHF.R.U32.HI UR4, URZ, UR13, UR4 ;  /* 0x0000000dff047299 */ /* 0x010fc80008011604 */
[----:B------:R-:W-:-:S04]  /*15b0*/  USEL UR4, UR26, UR4, !UP0 ;  /* 0x000000041a047287 */ /* 0x000fc8000c000000 */
[----:B------:R-:W-:Y:S02]  /*15c0*/  UIADD3 UR6, UPT, UPT, UR5, -UR4, URZ ;  /* 0x8000000405067290 */ /* 0x000fe4000fffe0ff */
[----:B------:R-:W-:Y:S02]  /*15d0*/  UIADD3 UR4, UPT, UPT, -UR5, UR4, URZ ;  /* 0x0000000405047290 */ /* 0x000fe4000fffe1ff */
[----:B------:R-:W-:Y:S02]  /*15e0*/  UIMAD UR26, UR6, UR10, UR26 ;  /* 0x0000000a061a72a4 */ /* 0x000fe4000f8e021a */
[----:B------:R-:W-:-:S12]  /*15f0*/  UIMAD UR20, UR4, UR12, UR20 ;  /* 0x0000000c041472a4 */ /* 0x000fd8000f8e0214 */
.L_x_20:
[----:B------:R-:W-:Y:S01]  /*1600*/  UISETP.NE.AND UP0, UPT, UR18, 0x2, UPT ;  /* 0x000000021200788c */ /* 0x000fe2000bf05270 */
[----:B------:R-:W-:Y:S09]  /*1610*/  BRA.U !UP6, `(.L_x_21) ;  /* 0x000000010e0c7547 */ /* 0x000ff2000b800000 */
[----:B------:R-:W-:Y:S01]  /*1620*/  UCGABAR_WAIT ;  /* 0x0000000000007dc7 */ /* 0x000fe20008000000 */
[----:B------:R-:W-:Y:S01]  /*1630*/  CCTL.IVALL ;  /* 0x00000000ff00798f */ /* 0x000fe20002000000 */
[----:B------:R-:W-:Y:S05]  /*1640*/  BRA `(.L_x_22) ;  /* 0x0000000000047947 */ /* 0x000fea0003800000 */
.L_x_21:
[----:B------:R-:W-:Y:S06]  /*1650*/  BAR.SYNC.DEFER_BLOCKING 0x0 ;  /* 0x0000000000007b1d */ /* 0x000fec0000010000 */
.L_x_22:
[----:B------:R-:W-:Y:S05]  /*1660*/  BRA.U UP0, `(.L_x_23) ;  /* 0x0000001500547547 */ /* 0x000fea000b800000 */
[----:B------:R-:W2:Y:S01]  /*1670*/  LDCU UR6, c[0x0][0x38c] ;  /* 0x00007180ff0677ac */ /* 0x000ea20008000800 */
[----:B------:R-:W-:Y:S01]  /*1680*/  PLOP3.LUT P1, PT, PT, PT, UP3, 0x80, 0x8 ;  /* 0x000000000008781c */ /* 0x000fe20003f2f038 */
[----:B------:R-:W-:Y:S01]  /*1690*/  IMAD.MOV.U32 R12, RZ, RZ, 0x1 ;  /* 0x00000001ff0c7424 */ /* 0x000fe200078e00ff */
[----:B------:R-:W-:Y:S01]  /*16a0*/  ISETP.EQ.OR P2, PT, R0, RZ, P3 ;  /* 0x000000ff0000720c */ /* 0x000fe20001f42670 */
[----:B------:R-:W-:Y:S01]  /*16b0*/  UISETP.NE.AND UP1, UPT, UR18, URZ, UPT ;  /* 0x000000ff1200728c */ /* 0x000fe2000bf25270 */
[----:B------:R-:W-:Y:S01]  /*16c0*/  PLOP3.LUT P1, PT, P1, PT, PT, 0x8, 0x80 ;  /* 0x000000000080781c */ /* 0x000fe20000f2e170 */
[----:B------:R-:W-:Y:S01]  /*16d0*/  USEL UR25, URZ, 0x1, UP4 ;  /* 0x00000001ff197887 */ /* 0x000fe2000a000000 */
[----:B------:R-:W-:Y:S01]  /*16e0*/  CS2R R10, SRZ ;  /* 0x00000000000a7805 */ /* 0x000fe2000001ff00 */
[----:B------:R-:W-:Y:S01]  /*16f0*/  IMAD.MOV.U32 R9, RZ, RZ, RZ ;  /* 0x000000ffff097224 */ /* 0x000fe200078e00ff */
[----:B------:R-:W3:Y:S01]  /*1700*/  LDCU UR39, c[0x0][0x370] ;  /* 0x00006e00ff2777ac */ /* 0x000ee20008000800 */
[----:B------:R-:W-:Y:S01]  /*1710*/  IMAD.MOV.U32 R8, RZ, RZ, 0x1 ;  /* 0x00000001ff087424 */ /* 0x000fe200078e00ff */
[----:B------:R-:W4:Y:S01]  /*1720*/  LDCU.64 UR28, c[0x0][0x348] ;  /* 0x00006900ff1c77ac */ /* 0x000f220008000a00 */
[----:B------:R-:W-:-:S02]  /*1730*/  USHF.R.U32.HI UR44, URZ, 0x7, UR24 ;  /* 0x00000007ff2c7899 */ /* 0x000fc40008011618 */
[----:B--2---:R-:W-:Y:S02]  /*1740*/  UIADD3 UR5, UPT, UPT, UR6, 0x7f, URZ ;  /* 0x0000007f06057890 */ /* 0x004fe4000fffe0ff */
[----:B------:R-:W-:Y:S02]  /*1750*/  UIADD3 UR46, UPT, UPT, UR6, 0xfe, URZ ;  /* 0x000000fe062e7890 */ /* 0x000fe4000fffe0ff */
[----:B------:R-:W-:Y:S01]  /*1760*/  USHF.R.S32.HI UR4, URZ, 0x1f, UR5 ;  /* 0x0000001fff047899 */ /* 0x000fe20008011405 */
[----:B------:R-:W2:Y:S03]  /*1770*/  LDCU UR38, c[0x0][0x374] ;  /* 0x00006e80ff2677ac */ /* 0x000ea60008000800 */
[----:B------:R-:W-:Y:S02]  /*1780*/  ULEA.HI UR4, UR4, UR5, URZ, 0x7 ;  /* 0x0000000504047291 */ /* 0x000fe4000f8f38ff */
[----:B------:R-:W-:-:S02]  /*1790*/  USEL UR25, UR25, 0x2, UP1 ;  /* 0x0000000219197887 */ /* 0x000fc40008800000 */
[----:B------:R-:W-:Y:S02]  /*17a0*/  USHF.R.S32.HI UR41, URZ, 0x7, UR4 ;  /* 0x00000007ff297899 */ /* 0x000fe40008011404 */
[----:B------:R-:W-:Y:S02]  /*17b0*/  UIADD3 UR4, UPT, UPT, UR6, -0x1, URZ ;  /* 0xffffffff06047890 */ /* 0x000fe4000fffe0ff */
[----:B------:R-:W-:Y:S02]  /*17c0*/  UISETP.LT.U32.AND UP0, UPT, UR41, 0x8, UPT ;  /* 0x000000082900788c */ /* 0x000fe4000bf01070 */
[----:B------:R-:W-:Y:S02]  /*17d0*/  UISETP.GE.U32.AND UP2, UPT, UR4, -0xff, UPT ;  /* 0xffffff010400788c */ /* 0x000fe4000bf46070 */
[----:B------:R-:W-:Y:S01]  /*17e0*/  USEL UR40, UR41, 0x8, UP0 ;  /* 0x0000000829287887 */ /* 0x000fe20008000000 */
[----:B------:R-:W-:-:S03]  /*17f0*/  UMOV UR5, URZ ;  /* 0x000000ff00057c82 */ /* 0x000fc60008000000 */
[----:B------:R-:W-:Y:S02]  /*1800*/  UIADD3 UR21, UPT, UPT, UR40, -0x1, URZ ;  /* 0xffffffff28157890 */ /* 0x000fe4000fffe0ff */
[----:B------:R-:W-:-:S03]  /*1810*/  UIADD3 UR43, UPT, UPT, UR41, -UR40, URZ ;  /* 0x80000028292b7290 */ /* 0x000fc6000fffe0ff */
[----:B------:R-:W-:-:S04]  /*1820*/  @UP2 UIADD3 UR21, UPT, UPT, UR40, URZ, URZ ;  /* 0x000000ff28152290 */ /* 0x000fc8000fffe0ff */
[----:B--234-:R-:W-:-:S12]  /*1830*/  UIADD3 UR21, UPT, UPT, UR21, 0x1, URZ ;  /* 0x0000000115157890 */ /* 0x01cfd8000fffe0ff */
.L_x_43:
[----:B------:R-:W-:Y:S01]  /*1840*/  UISETP.NE.AND UP0, UPT, UR45, URZ, UPT ;  /* 0x000000ff2d00728c */ /* 0x000fe2000bf05270 */
[----:B------:R-:W2:Y:S08]  /*1850*/  S2UR UR45, SR_CgaCtaId ;  /* 0x00000000002d79c3 */ /* 0x000eb00000008800 */
[----:B------:R-:W-:Y:S05]  /*1860*/  BRA.U UP0, `(.L_x_24) ;  /* 0x0000000100347547 */ /* 0x000fea000b800000 */
[----:B------:R-:W3:Y:S01]  /*1870*/  S2R R0, SR_CgaCtaId ;  /* 0x0000000000007919 */ /* 0x000ee20000008800 */
[----:B------:R-:W-:-:S04]  /*1880*/  MOV R2, 0x400 ;  /* 0x0000040000027802 */ /* 0x000fc80000000f00 */
[----:B---3--:R-:W-:Y:S02]  /*1890*/  LEA R0, R0, R2, 0x18 ;  /* 0x0000000200007211 */ /* 0x008fe400078ec0ff */
[----:B------:R-:W-:-:S03]  /*18a0*/  SHF.L.U32 R2, R8, 0x1f, RZ ;  /* 0x0000001f08027819 */ /* 0x000fc600000006ff */
[----:B------:R-:W-:-:S04]  /*18b0*/  IMAD R0, R9, 0x8, R0 ;  /* 0x0000000809007824 */ /* 0x000fc800078e0200 */
[----:B------:R-:W3:Y:S02]  /*18c0*/  SYNCS.PHASECHK.TRANS64.TRYWAIT P0, [R0+URZ+0x120], R2 ;  /* 0x00012002000075a7 */ /* 0x000ee400080011ff */
[----:B---3--:R-:W-:Y:S05]  /*18d0*/  @!P0 BRA `(.L_x_25) ;  /* 0x0000006000c88947 */ /* 0x008fea0003800000 */
.L_x_117:
[----:B------:R-:W-:Y:S01]  /*18e0*/  VIADD R9, R9, 0x1 ;  /* 0x0000000109097836 */ /* 0x000fe20000000000 */
[----:B------:R3:W-:Y:S04]  /*18f0*/  SYNCS.ARRIVE.TRANS64.A1T0 RZ, [R0+URZ+0x110], RZ ;  /* 0x000110ff00ff79a7 */ /* 0x0007e800081000ff */
[----:B------:R-:W-:-:S04]  /*1900*/  ISETP.NE.AND P0, PT, R9, 0x2, PT ;  /* 0x000000020900780c */ /* 0x000fc80003f05270 */
[----:B------:R-:W-:Y:S02]  /*1910*/  SEL R9, R9, RZ, P0 ;  /* 0x000000ff09097207 */ /* 0x000fe40000000000 */
[----:B---3--:R-:W-:-:S04]  /*1920*/  SEL R0, RZ, 0x1, P0 ;  /* 0x00000001ff007807 */ /* 0x008fc80000000000 */
[----:B------:R-:W-:-:S07]  /*1930*/  LOP3.LUT R8, R8, R0, RZ, 0x3c, !PT ;  /* 0x0000000008087212 */ /* 0x000fce00078e3cff */
.L_x_24:
[----:B------:R-:W-:Y:S01]  /*1940*/  UMOV UR6, 0x400 ;  /* 0x0000040000067882 */ /* 0x000fe20000000000 */
[----:B------:R-:W-:Y:S01]  /*1950*/  SHF.L.U32 R0, R12, 0x1f, RZ ;  /* 0x0000001f0c007819 */ /* 0x000fe200000006ff */
[----:B--2---:R-:W-:Y:S02]  /*1960*/  ULEA UR6, UR45, UR6, 0x18 ;  /* 0x000000062d067291 */ /* 0x004fe4000f8ec0ff */
[----:B------:R-:W-:Y:S02]  /*1970*/  UISETP.GE.U32.AND UP0, UPT, UR46, 0xff, UPT ;  /* 0x000000ff2e00788c */ /* 0x000fe4000bf06070 */
[----:B------:R-:W-:Y:S02]  /*1980*/  ULEA UR4, UR5, UR6, 0x3 ;  /* 0x0000000605047291 */ /* 0x000fe4000f8e18ff */
[----:B------:R-:W-:Y:S02]  /*1990*/  USHF.L.U32 UR35, UR20, 0x6, URZ ;  /* 0x0000000614237899 */ /* 0x000fe400080006ff */
[----:B------:R-:W-:Y:S01]  /*19a0*/  ULEA UR11, UR26, UR44, 0x7 ;  /* 0x0000002c1a0b7291 */ /* 0x000fe2000f8e38ff */
[----:B------:R-:W-:-:S04]  /*19b0*/  UMOV UR13, URZ ;  /* 0x000000ff000d7c82 */ /* 0x000fc80008000000 */
[----:B------:R2:W3:Y:S01]  /*19c0*/  SYNCS.PHASECHK.TRANS64.TRYWAIT P0, [UR4+0x40], R0 ;  /* 0x00004000ff0075a7 */ /* 0x0004e20008001104 */
[----:B------:R-:W-:Y:S06]  /*19d0*/  BRA.U !UP0, `(.L_x_26) ;  /* 0x0000000108bc7547 */ /* 0x000fec000b800000 */
[----:B------:R-:W-:Y:S01]  /*19e0*/  UMOV UR7, URZ ;  /* 0x000000ff00077c82 */ /* 0x000fe20008000000 */
[----:B------:R-:W-:-:S05]  /*19f0*/  UMOV UR4, UR5 ;  /* 0x0000000500047c82 */ /* 0x000fca0008000000 */
.L_x_32:
[----:B------:R-:W-:Y:S01]  /*1a00*/  ULEA UR33, UR4, UR6, 0x3 ;  /* 0x0000000604217291 */ /* 0x000fe2000f8e18ff */
[----:B---3--:R-:W-:Y:S01]  /*1a10*/  @!P3 MOV R2, 0x6000 ;  /* 0x000060000002b802 */ /* 0x008fe20000000f00 */
[----:B-1-34-:R-:W-:Y:S10]  /*1a20*/  @P0 BRA `(.L_x_27) ;  /* 0x00000000000c0947 */ /* 0x01aff40003800000 */
[----:B------:R-:W-:-:S04]  /*1a30*/  SHF.L.U32 R3, R12, 0x1f, RZ ;  /* 0x0000001f0c037819 */ /* 0x000fc800000006ff */
[----:B------:R-:W3:Y:S02]  /*1a40*/  SYNCS.PHASECHK.TRANS64.TRYWAIT P0, [UR33+0x40], R3 ;  /* 0x00004003ff0075a7 */ /* 0x000ee40008001121 */
[----:B---3--:R-:W-:Y:S05]  /*1a50*/  @!P0 BRA `(.L_x_28) ;  /* 0x00000060007c8947 */ /* 0x008fea0003800000 */
.L_x_27:
[----:B------:R3:W-:Y:S01]  /*1a60*/  @!P3 SYNCS.ARRIVE.TRANS64 RZ, [UR33], R2 ;  /* 0x00000002ffffb9a7 */ /* 0x0007e20008000021 */
[----:B------:R-:W-:-:S04]  /*1a70*/  ULOP3.LUT UR5, UR25, 0x2, URZ, 0xfc, !UPT ;  /* 0x0000000219057892 */ /* 0x000fc8000f8efcff */
[----:B------:R-:W-:-:S09]  /*1a80*/  UISETP.NE.AND UP0, UPT, UR5, 0x2, UPT ;  /* 0x000000020500788c */ /* 0x000fd2000bf05270 */
[----:B------:R-:W-:Y:S05]  /*1a90*/  BRA.U UP0, `(.L_x_29) ;  /* 0x0000000100047547 */ /* 0x000fea000b800000 */
[----:B-1----:R-:W-:Y:S05]  /*1aa0*/  BPT.TRAP 0x1 ;  /* 0x000000040000795c */ /* 0x002fea0000300000 */
.L_x_29:
[----:B------:R-:W-:Y:S04]  /*1ab0*/  BSSY.RECONVERGENT B0, `(.L_x_30) ;  /* 0x0000003000007945 */ /* 0x000fe80003800200 */
[----:B------:R-:W-:Y:S05]  /*1ac0*/  @P2 BRA `(.L_x_31) ;  /* 0x0000000000042947 */ /* 0x000fea0003800000 */
[----:B-1----:R-:W-:Y:S05]  /*1ad0*/  BPT.TRAP 0x1 ;  /* 0x000000040000795c */ /* 0x002fea0000300000 */
.L_x_31:
[----:B-1----:R-:W-:Y:S05]  /*1ae0*/  BSYNC.RECONVERGENT B0 ;  /* 0x0000000000007941 */ /* 0x002fea0003800200 */
.L_x_30:
[----:B------:R-:W-:Y:S02]  /*1af0*/  UIADD3 UR5, UPT, UPT, UR4, 0x1, URZ ;  /* 0x0000000104057890 */ /* 0x000fe4000fffe0ff */
[----:B------:R-:W-:Y:S02]  /*1b00*/  USHF.L.U32 UR34, UR7, 0x7, URZ ;  /* 0x0000000707227899 */ /* 0x000fe400080006ff */
[----:B------:R-:W-:Y:S02]  /*1b10*/  UISETP.NE.AND UP0, UPT, UR5, 0x8, UPT ;  /* 0x000000080500788c */ /* 0x000fe4000bf05270 */
[----:B------:R-:W-:Y:S02]  /*1b20*/  UIADD3 UR7, UPT, UPT, UR7, 0x1, URZ ;  /* 0x0000000107077890 */ /* 0x000fe4000fffe0ff */
[----:B------:R-:W-:Y:S02]  /*1b30*/  USEL UR9, URZ, 0x1, UP0 ;  /* 0x00000001ff097887 */ /* 0x000fe40008000000 */
[----:B------:R-:W-:-:S02]  /*1b40*/  USEL UR5, UR5, URZ, UP0 ;  /* 0x000000ff05057287 */ /* 0x000fc40008000000 */
[----:B------:R-:W-:Y:S02]  /*1b50*/  UIADD3 UR14, UP0, UPT, UR28, 0x180, URZ ;  /* 0x000001801c0e7890 */ /* 0x000fe4000ff1e0ff */
[----:B------:R-:W-:Y:S01]  /*1b60*/  ULEA UR8, UR5, UR6, 0x3 ;  /* 0x0000000605087291 */ /* 0x000fe2000f8e18ff */
[----:B------:R-:W-:Y:S01]  /*1b70*/  LOP3.LUT R12, R12, UR9, RZ, 0x3c, !PT ;  /* 0x000000090c0c7c12 */ /* 0x000fe2000f8e3cff */
[----:B------:R-:W-:Y:S02]  /*1b80*/  ULEA UR32, UR4, UR6, 0xd ;  /* 0x0000000604207291 */ /* 0x000fe4000f8e68ff */
[----:B------:R-:W-:Y:S01]  /*1b90*/  UIADD3 UR16, UP1, UPT, UR28, 0x80, URZ ;  /* 0x000000801c107890 */ /* 0x000fe2000ff3e0ff */
[----:B--2---:R-:W-:Y:S01]  /*1ba0*/  SHF.L.U32 R0, R12, 0x1f, RZ ;  /* 0x0000001f0c007819 */ /* 0x004fe200000006ff */
[----:B------:R-:W-:Y:S02]  /*1bb0*/  UIADD3.X UR15, UPT, UPT, URZ, UR29, URZ, UP0, !UPT ;  /* 0x0000001dff0f7290 */ /* 0x000fe400087fe4ff */
[----:B------:R-:W-:Y:S01]  /*1bc0*/  UISETP.NE.AND UP0, UPT, UR7, UR21, UPT ;  /* 0x000000150700728c */ /* 0x000fe2000bf05270 */
[----:B------:R4:W1:Y:S01]  /*1bd0*/  SYNCS.PHASECHK.TRANS64.TRYWAIT P0, [UR8+0x40], R0 ;  /* 0x00004000ff0075a7 */ /* 0x0008620008001108 */
[----:B------:R-:W-:-:S02]  /*1be0*/  ULEA UR8, UR4, UR24, 0xe ;  /* 0x0000001804087291 */ /* 0x000fc4000f8e70ff */
[----:B------:R-:W-:Y:S02]  /*1bf0*/  UIADD3.X UR17, UPT, UPT, URZ, UR29, URZ, UP1, !UPT ;  /* 0x0000001dff117290 */ /* 0x000fe40008ffe4ff */
[----:B------:R-:W-:Y:S02]  /*1c00*/  UIADD3 UR32, UPT, UPT, UR32, 0x4400, URZ ;  /* 0x0000440020207890 */ /* 0x000fe4000fffe0ff */
[----:B------:R-:W-:Y:S01]  /*1c10*/  UIADD3 UR8, UPT, UPT, UR6, 0x14400, UR8 ;  /* 0x0001440006087890 */ /* 0x000fe2000fffe008 */
[----:B------:R-:W-:Y:S01]  /*1c20*/  UMOV UR18, 0x0 ;  /* 0x0000000000127882 */ /* 0x000fe20000000000 */
[----:B------:R-:W-:Y:S01]  /*1c30*/  UMOV UR19, 0x10000000 ;  /* 0x1000000000137882 */ /* 0x000fe20000000000 */
[----:B------:R-:W-:Y:S01]  /*1c40*/  UMOV UR4, 0x30000 ;  /* 0x0003000000047882 */ /* 0x000fe20000000000 */
[----:B------:R-:W-:Y:S01]  /*1c50*/  UMOV UR12, UR36 ;  /* 0x00000024000c7c82 */ /* 0x000fe20008000000 */
[----:B------:R-:W-:Y:S01]  /*1c60*/  UMOV UR9, UR33 ;  /* 0x0000002100097c82 */ /* 0x000fe20008000000 */
[----:B------:R-:W-:Y:S01]  /*1c70*/  UMOV UR10, UR34 ;  /* 0x00000022000a7c82 */ /* 0x000fe20008000000 */
[----:B------:R-:W-:Y:S01]  /*1c80*/  UTMALDG.3D [UR32], [UR16], desc[UR18] ;  /* 0x00001220100075b4 */ /* 0x000fe20008011000 */
[----:B------:R-:W-:Y:S01]  /*1c90*/  UMOV UR13, UR21 ;  /* 0x00000015000d7c82 */ /* 0x000fe20008000000 */
[----:B------:R2:W-:Y:S02]  /*1ca0*/  UTMALDG.3D.MULTICAST [UR8], [UR14], UR4, desc[UR18] ;  /* 0x000012080e0073b4 */ /* 0x0005e40008011804 */
[----:B--2---:R-:W-:Y:S01]  /*1cb0*/  UMOV UR4, UR5 ;  /* 0x0000000500047c82 */ /* 0x004fe20008000000 */
[----:B------:R-:W-:Y:S05]  /*1cc0*/  BRA.U UP0, `(.L_x_32) ;  /* 0xfffffffd004c7547 */ /* 0x000fea000b83ffff */
.L_x_26:
[----:B------:R-:W-:Y:S01]  /*1cd0*/  ULEA UR4, UR5, UR6, 0x3 ;  /* 0x0000000605047291 */ /* 0x000fe2000f8e18ff */
[----:B--2-4-:R-:W-:Y:S01]  /*1ce0*/  SHF.L.U32 R0, R12, 0x1f, RZ ;  /* 0x0000001f0c007819 */ /* 0x014fe200000006ff */
[----:B------:R-:W-:Y:S01]  /*1cf0*/  @!P1 SYNCS.ARRIVE.TRANS64.A1T0 RZ, [UR6+0xa8], RZ ;  /* 0x0000a8ffffff99a7 */ /* 0x000fe20008100006 */
[----:B------:R-:W-:-:S06]  /*1d00*/  UISETP.GT.AND UP0, UPT, UR41, UR40, UPT ;  /* 0x000000282900728c */ /* 0x000fcc000bf04270 */
[----:B-1-3--:R1:W2:Y:S03]  /*1d10*/  SYNCS.PHASECHK.TRANS64.TRYWAIT P0, [UR4+0x40], R0 ;  /* 0x00004000ff0075a7 */ /* 0x00a2a60008001104 */
[----:B------:R-:W-:Y:S05]  /*1d20*/  BRA.U !UP0, `(.L_x_33) ;  /* 0x0000000108c07547 */ /* 0x000fea000b800000 */
[----:B------:R-:W-:Y:S01]  /*1d30*/  UIADD3 UR26, UPT, UPT, UR43, UR13, URZ ;  /* 0x0000000d2b1a7290 */ /* 0x000fe2000fffe0ff */
[----:B------:R-:W-:-:S11]  /*1d40*/  UMOV UR4, UR5 ;  /* 0x0000000500047c82 */ /* 0x000fd60008000000 */
.L_x_39:
[----:B------:R-:W-:Y:S01]  /*1d50*/  ULEA UR17, UR4, UR6, 0x3 ;  /* 0x0000000604117291 */ /* 0x000fe2000f8e18ff */
[----:B--2---:R-:W-:Y:S01]  /*1d60*/  @!P3 MOV R2, 0x6000 ;  /* 0x000060000002b802 */ /* 0x004fe20000000f00 */
[----:B--234-:R-:W-:Y:S10]  /*1d70*/  @P0 BRA `(.L_x_34) ;  /* 0x00000000000c0947 */ /* 0x01cff40003800000 */
[----:B------:R-:W-:-:S04]  /*1d80*/  SHF.L.U32 R3, R12, 0x1f, RZ ;  /* 0x0000001f0c037819 */ /* 0x000fc800000006ff */
[----:B------:R-:W2:Y:S02]  /*1d90*/  SYNCS.PHASECHK.TRANS64.TRYWAIT P0, [UR17+0x40], R3 ;  /* 0x00004003ff0075a7 */ /* 0x000ea40008001111 */
[----:B--2---:R-:W-:Y:S05]  /*1da0*/  @!P0 BRA `(.L_x_35) ;  /* 0x0000005c00c08947 */ /* 0x004fea0003800000 */
.L_x_34:
[----:B------:R2:W-:Y:S01]  /*1db0*/  @!P3 SYNCS.ARRIVE.TRANS64 RZ, [UR17], R2 ;  /* 0x00000002ffffb9a7 */ /* 0x0005e20008000011 */
[----:B------:R-:W-:-:S04]  /*1dc0*/  ULOP3.LUT UR5, UR25, 0x2, URZ, 0xfc, !UPT ;  /* 0x0000000219057892 */ /* 0x000fc8000f8efcff */
[----:B------:R-:W-:-:S09]  /*1dd0*/  UISETP.NE.AND UP0, UPT, UR5, 0x2, UPT ;  /* 0x000000020500788c */ /* 0x000fd2000bf05270 */
[----:B------:R-:W-:Y:S05]  /*1de0*/  BRA.U UP0, `(.L_x_36) ;  /* 0x0000000100047547 */ /* 0x000fea000b800000 */
[----:B------:R-:W-:Y:S05]  /*1df0*/  BPT.TRAP 0x1 ;  /* 0x000000040000795c */ /* 0x000fea0000300000 */
.L_x_36:
[----:B------:R-:W-:Y:S04]  /*1e00*/  BSSY.RECONVERGENT B0, `(.L_x_37) ;  /* 0x0000003000007945 */ /* 0x000fe80003800200 */
[----:B------:R-:W-:Y:S05]  /*1e10*/  @P2 BRA `(.L_x_38) ;  /* 0x0000000000042947 */ /* 0x000fea0003800000 */
[----:B------:R-:W-:Y:S05]  /*1e20*/  BPT.TRAP 0x1 ;  /* 0x000000040000795c */ /* 0x000fea0000300000 */
.L_x_38:
[----:B------:R-:W-:Y:S05]  /*1e30*/  BSYNC.RECONVERGENT B0 ;  /* 0x0000000000007941 */ /* 0x000fea0003800200 */
.L_x_37:
[----:B------:R-:W-:Y:S02]  /*1e40*/  UIADD3 UR5, UPT, UPT, UR4, 0x1, URZ ;  /* 0x0000000104057890 */ /* 0x000fe4000fffe0ff */
[----:B------:R-:W-:Y:S02]  /*1e50*/  USHF.L.U32 UR18, UR13, 0x7, URZ ;  /* 0x000000070d127899 */ /* 0x000fe400080006ff */
[----:B------:R-:W-:Y:S02]  /*1e60*/  UISETP.NE.AND UP0, UPT, UR5, 0x8, UPT ;  /* 0x000000080500788c */ /* 0x000fe4000bf05270 */
[----:B------:R-:W-:Y:S02]  /*1e70*/  UIADD3 UR13, UPT, UPT, UR13, 0x1, URZ ;  /* 0x000000010d0d7890 */ /* 0x000fe4000fffe0ff */
[----:B------:R-:W-:Y:S02]  /*1e80*/  USEL UR8, URZ, 0x1, UP0 ;  /* 0x00000001ff087887 */ /* 0x000fe40008000000 */
[----:B------:R-:W-:-:S02]  /*1e90*/  USEL UR5, UR5, URZ, UP0 ;  /* 0x000000ff05057287 */ /* 0x000fc40008000000 */
[----:B------:R-:W-:Y:S02]  /*1ea0*/  UIADD3 UR14, UP0, UPT, UR28, 0x180, URZ ;  /* 0x000001801c0e7890 */ /* 0x000fe4000ff1e0ff */
[----:B------:R-:W-:Y:S01]  /*1eb0*/  LOP3.LUT R12, R12, UR8, RZ, 0x3c, !PT ;  /* 0x000000080c0c7c12 */ /* 0x000fe2000f8e3cff */
[----:B------:R-:W-:Y:S02]  /*1ec0*/  ULEA UR16, UR4, UR6, 0xd ;  /* 0x0000000604107291 */ /* 0x000fe4000f8e68ff */
[----:B------:R-:W-:Y:S01]  /*1ed0*/  UIADD3 UR22, UP1, UPT, UR28, 0x80, URZ ;  /* 0x000000801c167890 */ /* 0x000fe2000ff3e0ff */
[----:B-1----:R-:W-:Y:S01]  /*1ee0*/  SHF.L.U32 R0, R12, 0x1f, RZ ;  /* 0x0000001f0c007819 */ /* 0x002fe200000006ff */
[----:B------:R-:W-:Y:S02]  /*1ef0*/  UIADD3.X UR15, UPT, UPT, URZ, UR29, URZ, UP0, !UPT ;  /* 0x0000001dff0f7290 */ /* 0x000fe400087fe4ff */
[----:B------:R-:W-:Y:S02]  /*1f00*/  ULEA UR8, UR4, UR24, 0xe ;  /* 0x0000001804087291 */ /* 0x000fe4000f8e70ff */
[----:B------:R-:W-:-:S02]  /*1f10*/  UISETP.NE.AND UP0, UPT, UR13, UR26, UPT ;  /* 0x0000001a0d00728c */ /* 0x000fc4000bf05270 */
[----:B------:R-:W-:Y:S02]  /*1f20*/  ULEA UR7, UR5, UR6, 0x3 ;  /* 0x0000000605077291 */ /* 0x000fe4000f8e18ff */
[----:B------:R-:W-:Y:S02]  /*1f30*/  UIADD3 UR16, UPT, UPT, UR16, 0x4400, URZ ;  /* 0x0000440010107890 */ /* 0x000fe4000fffe0ff */
[----:B------:R-:W-:Y:S02]  /*1f40*/  UIADD3.X UR23, UPT, UPT, URZ, UR29, URZ, UP1, !UPT ;  /* 0x0000001dff177290 */ /* 0x000fe40008ffe4ff */
[----:B------:R-:W-:Y:S01]  /*1f50*/  UIADD3 UR8, UPT, UPT, UR6, 0x14400, UR8 ;  /* 0x0001440006087890 */ /* 0x000fe2000fffe008 */
[----:B------:R-:W-:Y:S01]  /*1f60*/  UMOV UR30, 0x0 ;  /* 0x00000000001e7882 */ /* 0x000fe20000000000 */
[----:B------:R-:W-:Y:S01]  /*1f70*/  UMOV UR31, 0x10000000 ;  /* 0x10000000001f7882 */ /* 0x000fe20000000000 */
[----:B------:R-:W-:Y:S01]  /*1f80*/  UMOV UR19, UR35 ;  /* 0x0000002300137c82 */ /* 0x000fe20008000000 */
[----:B------:R-:W-:Y:S01]  /*1f90*/  UMOV UR20, UR36 ;  /* 0x0000002400147c82 */ /* 0x000fe20008000000 */
[----:B------:R3:W4:Y:S01]  /*1fa0*/  SYNCS.PHASECHK.TRANS64.TRYWAIT P0, [UR7+0x40], R0 ;  /* 0x00004000ff0075a7 */ /* 0x0007220008001107 */
[----:B------:R-:W-:Y:S01]  /*1fb0*/  UMOV UR4, 0x30000 ;  /* 0x0003000000047882 */ /* 0x000fe20000000000 */
[----:B------:R-:W-:Y:S01]  /*1fc0*/  UMOV UR12, UR36 ;  /* 0x00000024000c7c82 */ /* 0x000fe20008000000 */
[----:B------:R-:W-:Y:S01]  /*1fd0*/  UMOV UR9, UR17 ;  /* 0x0000001100097c82 */ /* 0x000fe20008000000 */
[----:B------:R-:W-:Y:S01]  /*1fe0*/  UMOV UR10, UR18 ;  /* 0x00000012000a7c82 */ /* 0x000fe20008000000 */
[----:B------:R-:W-:Y:S01]  /*1ff0*/  UTMALDG.3D [UR16], [UR22], desc[UR30] ;  /* 0x00001e10160075b4 */ /* 0x000fe20008011000 */
[----:B------:R1:W-:Y:S02]  /*2000*/  UTMALDG.3D.MULTICAST [UR8], [UR14], UR4, desc[UR30] ;  /* 0x00001e080e0073b4 */ /* 0x0003e40008011804 */
[----:B-1----:R-:W-:Y:S01]  /*2010*/  UMOV UR4, UR5 ;  /* 0x0000000500047c82 */ /* 0x002fe20008000000 */
[----:B------:R-:W-:Y:S05]  /*2020*/  BRA.U UP0, `(.L_x_39) ;  /* 0xfffffffd00487547 */ /* 0x000fea000b83ffff */
.L_x_33:
[C---:B------:R-:W-:Y:S01]  /*2030*/  LEA R3, R11.reuse, UR6, 0x3 ;  /* 0x000000060b037c11 */ /* 0x040fe2000f8e18ff */
[----:B------:R-:W-:Y:S01]  /*2040*/  NOP ;  /* 0x0000000000007918 */ /* 0x000fe20000000000 */
[----:B-1-3--:R-:W-:Y:S02]  /*2050*/  SHF.L.U32 R0, R10, 0x1f, RZ ;  /* 0x0000001f0a007819 */ /* 0x00afe400000006ff */
[----:B------:R-:W-:Y:S02]  /*2060*/  LEA R4, R11, UR6, 0x4 ;  /* 0x000000060b047c11 */ /* 0x000fe4000f8e20ff */
[----:B--2-4-:R-:W1:Y:S02]  /*2070*/  SYNCS.PHASECHK.TRANS64.TRYWAIT P0, [R3+URZ+0xb0], R0 ;  /* 0x0000b000030075a7 */ /* 0x014e6400080011ff */
[----:B-1----:R-:W-:Y:S05]  /*2080*/  @!P0 BRA `(.L_x_40) ;  /* 0x0000005c00208947 */ /* 0x002fea0003800000 */
.L_x_120:
[----:B------:R-:W2:Y:S01]  /*2090*/  LDS.128 R4, [R4+0x140] ;  /* 0x0001400004047984 */ /* 0x000ea20000000c00 */
[----:B------:R-:W-:Y:S01]  /*20a0*/  UISETP.GE.AND UP0, UPT, UR42, 0x1, UPT ;  /* 0x000000012a00788c */ /* 0x000fe2000bf06270 */
[----:B------:R-:W-:Y:S01]  /*20b0*/  @!PT LDS RZ, [RZ] ;  /* 0x00000000fffff984 */ /* 0x000fe20000000800 */
[----:B------:R-:W-:Y:S01]  /*20c0*/  @!PT LDS RZ, [RZ] ;  /* 0x00000000fffff984 */ /* 0x000fe20000000800 */
[----:B------:R-:W-:Y:S01]  /*20d0*/  @!PT LDS RZ, [RZ] ;  /* 0x00000000fffff984 */ /* 0x000fe20000000800 */
[----:B------:R-:W-:Y:S01]  /*20e0*/  @!PT LDS RZ, [RZ] ;  /* 0x00000000fffff984 */ /* 0x000fe20000000800 */
[----:B------:R3:W-:Y:S06]  /*20f0*/  MEMBAR.ALL.CTA ;  /* 0x0000000000007992 */ /* 0x0007ec0000008000 */
[----:B---3--:R-:W3:Y:S01]  /*2100*/  FENCE.VIEW.ASYNC.S ;  /* 0x00000000000073c6 */ /* 0x008ee20000000000 */
[----:B--2---:R-:W-:-:S13]  /*2110*/  LOP3.LUT P0, RZ, R6, 0x1, RZ, 0xc0, !PT ;  /* 0x0000000106ff7812 */ /* 0x004fda000780c0ff */
[----:B---3--:R-:W-:Y:S01]  /*2120*/  VOTEU.ANY UP1, P0 ;  /* 0x0000000000ff7886 */ /* 0x008fe20000020100 */
[----:B------:R-:W-:-:S13]  /*2130*/  PLOP3.LUT P0, PT, PT, PT, UP1, 0x80, 0x8 ;  /* 0x000000000008781c */ /* 0x000fda0003f0f018 */
[----:B-1----:R-:W-:Y:S02]  /*2140*/  @P0 LOP3.LUT R0, R5, 0xffff, RZ, 0xc0, !PT ;  /* 0x0000ffff05000812 */ /* 0x002fe400078ec0ff */
[----:B------:R-:W-:Y:S02]  /*2150*/  @P0 MOV R2, R4 ;  /* 0x0000000400020202 */ /* 0x000fe40000000f00 */
[----:B------:R-:W-:Y:S01]  /*2160*/  @P0 R2UR UR7, R0 ;  /* 0x00000000000702ca */ /* 0x000fe200000e0000 */
[----:B------:R-:W-:Y:S01]  /*2170*/  VIADD R0, R3, 0xc0 ;  /* 0x000000c003007836 */ /* 0x000fe20000000000 */
[----:B------:R-:W-:Y:S02]  /*2180*/  @P0 SHF.R.U32.HI R4, RZ, 0x10, R5 ;  /* 0x00000010ff040819 */ /* 0x000fe40000011605 */
[----:B------:R-:W-:Y:S02]  /*2190*/  @P0 R2UR UR8, R2 ;  /* 0x00000000020802ca */ /* 0x000fe400000e0000 */
[----:B------:R-:W-:-:S02]  /*21a0*/  PRMT R0, RZ, 0x654, R0 ;  /* 0x00000654ff007816 */ /* 0x000fc40000000000 */
[----:B------:R-:W-:Y:S02]  /*21b0*/  @P0 R2UR UR4, R4 ;  /* 0x00000000040402ca */ /* 0x000fe400000e0000 */
[----:B------:R1:W-:Y:S03]  /*21c0*/  SYNCS.ARRIVE.TRANS64.RED.A1T0 RZ, [R0+URZ], RZ ;  /* 0x000000ff00ff79a7 */ /* 0x0003e600081004ff */
[----:B------:R-:W-:-:S04]  /*21d0*/  @UP1 UMOV UR27, UR7 ;  /* 0x00000007001b1c82 */ /* 0x000fc80008000000 */
[----:B------:R-:W-:-:S04]  /*21e0*/  @UP1 UMOV UR37, UR8 ;  /* 0x0000000800251c82 */ /* 0x000fc80008000000 */
[----:B------:R-:W-:Y:S01]  /*21f0*/  @UP1 UMOV UR36, UR4 ;  /* 0x0000000400241c82 */ /* 0x000fe20008000000 */
[----:B------:R-:W-:Y:S05]  /*2200*/  BRA.U !UP0, `(.L_x_41) ;  /* 0x0000000108d47547 */ /* 0x000fea000b800000 */
[----:B------:R-:W2:Y:S01]  /*2210*/  LDCU.128 UR12, c[0x0][0xb10] ;  /* 0x00016200ff0c77ac */ /* 0x000ea20008000c00 */
[----:B------:R-:W3:Y:S01]  /*2220*/  LDCU UR26, c[0x0][0xb20] ;  /* 0x00016400ff1a77ac */ /* 0x000ee20008000800 */
[----:B------:R-:W4:Y:S01]  /*2230*/  LDCU UR20, c[0x0][0xb0c] ;  /* 0x00016180ff1477ac */ /* 0x000f220008000800 */
[----:B------:R-:W1:Y:S01]  /*2240*/  LDCU.64 UR10, c[0x0][0xb28] ;  /* 0x00016500ff0a77ac */ /* 0x000e620008000a00 */
[----:B------:R-:W-:Y:S02]  /*2250*/  UISETP.NE.AND UP3, UPT, UR42, 0x1, UPT ;  /* 0x000000012a00788c */ /* 0x000fe4000bf65270 */
[----:B--2---:R-:W-:Y:S02]  /*2260*/  UIMAD.WIDE.U32 UR16, UR38, UR15, URZ ;  /* 0x0000000f261072a5 */ /* 0x004fe4000f8e00ff */
[----:B------:R-:W-:Y:S02]  /*2270*/  UIMAD.WIDE.U32 UR8, UR39, UR12, URZ ;  /* 0x0000000c270872a5 */ /* 0x000fe4000f8e00ff */
[----:B------:R-:W-:-:S02]  /*2280*/  UISETP.NE.AND UP0, UPT, UR14, 0x1, UPT ;  /* 0x000000010e00788c */ /* 0x000fc4000bf05270 */
[----:B------:R-:W-:Y:S01]  /*2290*/  UIMAD.WIDE.U32 UR22, UR27, UR15, URZ ;  /* 0x0000000f1b1672a5 */ /* 0x000fe2000f8e00ff */
[----:B------:R-:W-:Y:S02]  /*22a0*/  UMOV UR16, UR17 ;  /* 0x0000001100107c82 */ /* 0x000fe40008000000 */
[----:B------:R-:W-:Y:S01]  /*22b0*/  UMOV UR8, UR9 ;  /* 0x0000000900087c82 */ /* 0x000fe20008000000 */
[----:B---3--:R-:W-:Y:S02]  /*22c0*/  USHF.R.U32.HI UR16, URZ, UR26, UR16 ;  /* 0x0000001aff107299 */ /* 0x008fe40008011610 */
[----:B----4-:R-:W-:Y:S02]  /*22d0*/  UISETP.NE.AND UP2, UPT, UR20, 0x1, UPT ;  /* 0x000000011400788c */ /* 0x010fe4000bf45270 */
[----:B------:R-:W-:Y:S02]  /*22e0*/  USHF.R.U32.HI UR8, URZ, UR13, UR8 ;  /* 0x0000000dff087299 */ /* 0x000fe40008011608 */
[----:B------:R-:W-:-:S02]  /*22f0*/  USEL UR7, UR38, UR16, !UP0 ;  /* 0x0000001026077287 */ /* 0x000fc4000c000000 */
[----:B------:R-:W-:Y:S02]  /*2300*/  USEL UR8, UR39, UR8, !UP2 ;  /* 0x0000000827087287 */ /* 0x000fe4000d000000 */
[----:B-1----:R-:W-:Y:S01]  /*2310*/  UIMAD.WIDE.U32 UR16, UR7, UR10, URZ ;  /* 0x0000000a071072a5 */ /* 0x002fe2000f8e00ff */
[----:B------:R-:W-:Y:S01]  /*2320*/  UMOV UR4, UR23 ;  /* 0x0000001700047c82 */ /* 0x000fe20008000000 */
[----:B------:R-:W-:Y:S02]  /*2330*/  UIMAD.WIDE.U32 UR18, UR37, UR12, URZ ;  /* 0x0000000c251272a5 */ /* 0x000fe4000f8e00ff */
[----:B------:R-:W-:-:S03]  /*2340*/  UIMAD.WIDE.U32 UR22, UR8, UR10, URZ ;  /* 0x0000000a081672a5 */ /* 0x000fc6000f8e00ff */
[----:B------:R-:W-:Y:S01]  /*2350*/  UMOV UR16, UR17 ;  /* 0x0000001100107c82 */ /* 0x000fe20008000000 */
[----:B------:R-:W-:Y:S02]  /*2360*/  USHF.R.U32.HI UR4, URZ, UR26, UR4 ;  /* 0x0000001aff047299 */ /* 0x000fe40008011604 */
[----:B------:R-:W-:Y:S01]  /*2370*/  @UP3 USHF.R.U32.HI UR7, URZ, UR11, UR16 ;  /* 0x0000000bff073299 */ /* 0x000fe20008011610 */
[----:B------:R-:W-:Y:S01]  /*2380*/  UMOV UR18, UR19 ;  /* 0x0000001300127c82 */ /* 0x000fe20008000000 */
[----:B------:R-:W-:Y:S01]  /*2390*/  UMOV UR22, UR23 ;  /* 0x0000001700167c82 */ /* 0x000fe20008000000 */
[----:B------:R-:W-:Y:S02]  /*23a0*/  USHF.R.U32.HI UR13, URZ, UR13, UR18 ;  /* 0x0000000dff0d7299 */ /* 0x000fe40008011612 */
[----:B------:R-:W-:Y:S02]  /*23b0*/  USEL UR4, UR27, UR4, !UP0 ;  /* 0x000000041b047287 */ /* 0x000fe4000c000000 */
[----:B------:R-:W-:-:S02]  /*23c0*/  @UP3 USHF.R.U32.HI UR8, URZ, UR11, UR22 ;  /* 0x0000000bff083299 */ /* 0x000fc40008011616 */
[----:B------:R-:W-:Y:S02]  /*23d0*/  UIMAD UR9, UR42, UR7, URZ ;  /* 0x000000072a0972a4 */ /* 0x000fe4000f8e02ff */
[----:B------:R-:W-:Y:S02]  /*23e0*/  USEL UR7, UR37, UR13, !UP2 ;  /* 0x0000000d25077287 */ /* 0x000fe4000d000000 */
[----:B------:R-:W-:Y:S02]  /*23f0*/  UIMAD UR12, UR42, UR8, URZ ;  /* 0x000000082a0c72a4 */ /* 0x000fe4000f8e02ff */
[----:B------:R-:W-:Y:S02]  /*2400*/  UISETP.GE.AND UP0, UPT, UR4, UR9, UPT ;  /* 0x000000090400728c */ /* 0x000fe4000bf06270 */
[----:B------:R-:W-:Y:S02]  /*2410*/  UIMAD.WIDE.U32 UR16, UR4, UR10, URZ ;  /* 0x0000000a041072a5 */ /* 0x000fe4000f8e00ff */
[----:B------:R-:W-:-:S02]  /*2420*/  UISETP.GE.OR UP0, UPT, UR7, UR12, UP0 ;  /* 0x0000000c0700728c */ /* 0x000fc40008706670 */
[----:B------:R-:W-:Y:S02]  /*2430*/  UIMAD.WIDE.U32 UR12, UR7, UR10, URZ ;  /* 0x0000000a070c72a5 */ /* 0x000fe4000f8e00ff */
[----:B------:R-:W-:Y:S01]  /*2440*/  UIADD3 UR15, UPT, UPT, -UR4, URZ, URZ ;  /* 0x000000ff040f7290 */ /* 0x000fe2000fffe1ff */
[----:B------:R-:W-:Y:S01]  /*2450*/  UMOV UR10, UR17 ;  /* 0x00000011000a7c82 */ /* 0x000fe20008000000 */
[----:B------:R-:W-:Y:S02]  /*2460*/  UIADD3 UR12, UPT, UPT, -UR7, URZ, URZ ;  /* 0x000000ff070c7290 */ /* 0x000fe4000fffe1ff */
[----:B------:R-:W-:-:S03]  /*2470*/  USHF.R.U32.HI UR10, URZ, UR11, UR10 ;  /* 0x0000000bff0a7299 */ /* 0x000fc6000801160a */
[----:B------:R-:W-:Y:S01]  /*2480*/  @!UP0 UMOV UR9, UR13 ;  /* 0x0000000d00098c82 */ /* 0x000fe20008000000 */
[----:B------:R-:W-:Y:S02]  /*2490*/  UIMAD UR15, UR14, UR15, UR27 ;  /* 0x0000000f0e0f72a4 */ /* 0x000fe4000f8e021b */
[----:B------:R-:W-:Y:S02]  /*24a0*/  USEL UR10, UR4, UR10, !UP3 ;  /* 0x0000000a040a7287 */ /* 0x000fe4000d800000 */
[----:B------:R-:W-:Y:S02]  /*24b0*/  @!UP0 USHF.R.U32.HI UR9, URZ, UR11, UR9 ;  /* 0x0000000bff098299 */ /* 0x000fe40008011609 */
[----:B------:R-:W-:Y:S02]  /*24c0*/  UIADD3 UR11, UPT, UPT, -UR10, URZ, URZ ;  /* 0x000000ff0a0b7290 */ /* 0x000fe4000fffe1ff */
[----:B------:R-:W-:Y:S02]  /*24d0*/  @!UP0 USEL UR9, UR7, UR9, !UP3 ;  /* 0x0000000907098287 */ /* 0x000fe4000d800000 */
[----:B------:R-:W-:-:S02]  /*24e0*/  UIMAD UR11, UR42, UR11, UR4 ;  /* 0x0000000b2a0b72a4 */ /* 0x000fc4000f8e0204 */
[----:B------:R-:W-:Y:S02]  /*24f0*/  @!UP0 UIADD3 UR10, UPT, UPT, UR10, -UR9, URZ ;  /* 0x800000090a0a8290 */ /* 0x000fe4000fffe0ff */
[----:B------:R-:W-:Y:S02]  /*2500*/  @!UP0 UIMAD UR9, UR11, UR8, UR9 ;  /* 0x000000080b0982a4 */ /* 0x000fe4000f8e0209 */
[----:B------:R-:W-:Y:S02]  /*2510*/  @!UP0 UIMAD UR4, UR42, UR10, UR7 ;  /* 0x0000000a2a0482a4 */ /* 0x000fe4000f8e0207 */
[----:B------:R-:W-:Y:S02]  /*2520*/  UIMAD UR8, UR20, UR12, UR37 ;  /* 0x0000000c140872a4 */ /* 0x000fe4000f8e0225 */
[----:B------:R-:W-:Y:S01]  /*2530*/  UIMAD UR27, UR4, UR14, UR15 ;  /* 0x0000000e041b72a4 */ /* 0x000fe2000f8e020f */
[----:B------:R-:W-:Y:S02]  /*2540*/  @!UP0 UMOV UR7, UR9 ;  /* 0x0000000900078c82 */ /* 0x000fe40008000000 */
[----:B------:R-:W-:-:S12]  /*2550*/  UIMAD UR37, UR7, UR20, UR8 ;  /* 0x00000014072572a4 */ /* 0x000fd8000f8e0208 */
.L_x_41:
[----:B------:R-:W2:Y:S02]  /*2560*/  LDCU UR4, c[0x0][0xb30] ;  /* 0x00016600ff0477ac */ /* 0x000ea40008000800 */
[----:B--2---:R-:W-:-:S09]  /*2570*/  UISETP.NE.AND UP0, UPT, UR4, 0x1, UPT ;  /* 0x000000010400788c */ /* 0x004fd2000bf05270 */
[----:B------:R-:W-:Y:S05]  /*2580*/  BRA.U UP0, `(.L_x_42) ;  /* 0x0000000100447547 */ /* 0x000fea000b800000 */
[----:B------:R-:W2:Y:S01]  /*2590*/  LDCU.128 UR12, c[0x0][0xb10] ;  /* 0x00016200ff0c77ac */ /* 0x000ea20008000c00 */
[----:B------:R-:W3:Y:S01]  /*25a0*/  LDCU UR16, c[0x0][0xb0c] ;  /* 0x00016180ff1077ac */ /* 0x000ee20008000800 */
[----:B------:R-:W4:Y:S01]  /*25b0*/  LDCU UR17, c[0x0][0xb20] ;  /* 0x00016400ff1177ac */ /* 0x000f220008000800 */
[----:B--2---:R-:W-:Y:S02]  /*25c0*/  UIMAD.WIDE.U32 UR10, UR37, UR12, URZ ;  /* 0x0000000c250a72a5 */ /* 0x004fe4000f8e00ff */
[----:B------:R-:W-:Y:S02]  /*25d0*/  UIMAD.WIDE.U32 UR8, UR27, UR15, URZ ;  /* 0x0000000f1b0872a5 */ /* 0x000fe4000f8e00ff */
[----:B---3--:R-:W-:Y:S02]  /*25e0*/  UISETP.NE.AND UP2, UPT, UR16, 0x1, UPT ;  /* 0x000000011000788c */ /* 0x008fe4000bf45270 */
[----:B------:R-:W-:Y:S01]  /*25f0*/  UISETP.NE.AND UP0, UPT, UR14, 0x1, UPT ;  /* 0x000000010e00788c */ /* 0x000fe2000bf05270 */
[----:B------:R-:W-:-:S02]  /*2600*/  UMOV UR7, UR11 ;  /* 0x0000000b00077c82 */ /* 0x000fc40008000000 */
[----:B------:R-:W-:Y:S01]  /*2610*/  UMOV UR4, UR9 ;  /* 0x0000000900047c82 */ /* 0x000fe20008000000 */
[----:B------:R-:W-:Y:S02]  /*2620*/  USHF.R.U32.HI UR7, URZ, UR13, UR7 ;  /* 0x0000000dff077299 */ /* 0x000fe40008011607 */
[----:B----4-:R-:W-:Y:S02]  /*2630*/  USHF.R.U32.HI UR4, URZ, UR17, UR4 ;  /* 0x00000011ff047299 */ /* 0x010fe40008011604 */
[----:B------:R-:W-:Y:S02]  /*2640*/  USEL UR7, UR37, UR7, !UP2 ;  /* 0x0000000725077287 */ /* 0x000fe4000d000000 */
[----:B------:R-:W-:-:S04]  /*2650*/  USEL UR4, UR27, UR4, !UP0 ;  /* 0x000000041b047287 */ /* 0x000fc8000c000000 */
[----:B------:R-:W-:Y:S02]  /*2660*/  UIADD3 UR8, UPT, UPT, UR7, -UR4, URZ ;  /* 0x8000000407087290 */ /* 0x000fe4000fffe0ff */
[----:B------:R-:W-:Y:S02]  /*2670*/  UIADD3 UR4, UPT, UPT, -UR7, UR4, URZ ;  /* 0x0000000407047290 */ /* 0x000fe4000fffe1ff */
[----:B------:R-:W-:Y:S02]  /*2680*/  UIMAD UR27, UR8, UR14, UR27 ;  /* 0x0000000e081b72a4 */ /* 0x000fe4000f8e021b */
[----:B------:R-:W-:-:S12]  /*2690*/  UIMAD UR37, UR4, UR16, UR37 ;  /* 0x00000010042572a4 */ /* 0x000fd8000f8e0225 */
.L_x_42:
[----:B------:R-:W-:Y:S01]  /*26a0*/  VIADD R11, R11, 0x1 ;  /* 0x000000010b0b7836 */ /* 0x000fe20000000000 */
[----:B------:R-:W-:Y:S01]  /*26b0*/  R2UR UR4, R76 ;  /* 0x000000004c0472ca */ /* 0x000fe200000e0000 */
[----:B------:R-:W-:Y:S01]  /*26c0*/  UIADD3 UR26, UPT, UPT, UR27, UR63, URZ ;  /* 0x0000003f1b1a7290 */ /* 0x000fe2000fffe0ff */
[----:B------:R-:W-:Y:S02]  /*26d0*/  PLOP3.LUT P1, PT, PT, PT, PT, 0x80, 0x8 ;  /* 0x000000000008781c */ /* 0x000fe40003f2f070 */
[----:B------:R-:W-:-:S04]  /*26e0*/  ISETP.NE.AND P0, PT, R11, 0x2, PT ;  /* 0x000000020b00780c */ /* 0x000fc80003f05270 */
[----:B-1----:R-:W-:Y:S02]  /*26f0*/  SEL R0, RZ, 0x1, P0 ;  /* 0x00000001ff007807 */ /* 0x002fe40000000000 */
[----:B------:R-:W-:Y:S02]  /*2700*/  SEL R11, R11, RZ, P0 ;  /* 0x000000ff0b0b7207 */ /* 0x000fe40000000000 */
[----:B------:R-:W-:Y:S01]  /*2710*/  LOP3.LUT R10, R10, R0, RZ, 0x3c, !PT ;  /* 0x000000000a0a7212 */ /* 0x000fe200078e3cff */
[----:B------:R-:W-:Y:S01]  /*2720*/  UIADD3 UR20, UPT, UPT, UR37, UR4, URZ ;  /* 0x0000000425147290 */ /* 0x000fe2000fffe0ff */
[----:B------:R-:W-:Y:S11]  /*2730*/  BRA.U UP1, `(.L_x_43) ;  /* 0xfffffff101407547 */ /* 0x000ff6000b83ffff */
[----:B------:R-:W-:Y:S01]  /*2740*/  UIADD3 UR7, UPT, UPT, UR6, 0x40, URZ ;  /* 0x0000004006077890 */ /* 0x000fe2000fffe0ff */
[----:B------:R-:W-:-:S03]  /*2750*/  SHF.L.U32 R2, R12, 0x1f, RZ ;  /* 0x0000001f0c027819 */ /* 0x000fc600000006ff */
[----:B------:R-:W-:-:S09]  /*2760*/  ULEA UR4, UR5, UR7, 0x3 ;  /* 0x0000000705047291 */ /* 0x000fd2000f8e18ff */
[----:B------:R-:W1:Y:S02]  /*2770*/  SYNCS.PHASECHK.TRANS64.TRYWAIT P0, [UR4], R2 ;  /* 0x00000002ff0075a7 */ /* 0x000e640008001104 */
[----:B-1----:R-:W-:Y:S05]  /*2780*/  @!P0 BRA `(.L_x_44) ;  /* 0x0000005400748947 */ /* 0x002fea0003800000 */
.L_x_122:
[----:B------:R-:W-:-:S04]  /*2790*/  UIADD3 UR4, UPT, UPT, UR5, 0x1, URZ ;  /* 0x0000000105047890 */ /* 0x000fc8000fffe0ff */
[----:B------:R-:W-:-:S04]  /*27a0*/  UISETP.NE.AND UP0, UPT, UR4, 0x8, UPT ;  /* 0x000000080400788c */ /* 0x000fc8000bf05270 */
[----:B------:R-:W-:Y:S02]  /*27b0*/  USEL UR6, URZ, 0x1, UP0 ;  /* 0x00000001ff067887 */ /* 0x000fe40008000000 */
[----:B------:R-:W-:-:S04]  /*27c0*/  USEL UR4, UR4, URZ, UP0 ;  /* 0x000000ff04047287 */ /* 0x000fc80008000000 */
[----:B------:R-:W-:Y:S01]  /*27d0*/  ULEA UR5, UR4, UR7, 0x3 ;  /* 0x0000000704057291 */ /* 0x000fe2000f8e18ff */
[----:B-1----:R-:W-:-:S04]  /*27e0*/  LOP3.LUT R2, R12, UR6, RZ, 0x3c, !PT ;  /* 0x000000060c027c12 */ /* 0x002fc8000f8e3cff */
[----:B------:R-:W-:-:S04]  /*27f0*/  SHF.L.U32 R3, R2, 0x1f, RZ ;  /* 0x0000001f02037819 */ /* 0x000fc800000006ff */
[----:B------:R-:W1:Y:S02]  /*2800*/  SYNCS.PHASECHK.TRANS64.TRYWAIT P0, [UR5], R3 ;  /* 0x00000003ff0075a7 */ /* 0x000e640008001105 */
[----:B-1----:R-:W-:Y:S05]  /*2810*/  @!P0 BRA `(.L_x_45) ;  /* 0x0000005400688947 */ /* 0x002fea0003800000 */
.L_x_124:
[----:B------:R-:W-:-:S04]  /*2820*/  UIADD3 UR4, UPT, UPT, UR4, 0x1, URZ ;  /* 0x0000000104047890 */ /* 0x000fc8000fffe0ff */
[----:B------:R-:W-:-:S04]  /*2830*/  UISETP.NE.AND UP0, UPT, UR4, 0x8, UPT ;  /* 0x000000080400788c */ /* 0x000fc8000bf05270 */
[----:B------:R-:W-:Y:S02]  /*2840*/  USEL UR6, URZ, 0x1, UP0 ;  /* 0x00000001ff067887 */ /* 0x000fe40008000000 */
[----:B------:R-:W-:-:S04]  /*2850*/  USEL UR4, UR4, URZ, UP0 ;  /* 0x000000ff04047287 */ /* 0x000fc80008000000 */
[----:B------:R-:W-:Y:S01]  /*2860*/  ULEA UR5, UR4, UR7, 0x3 ;  /* 0x0000000704057291 */ /* 0x000fe2000f8e18ff */
[----:B------:R-:W-:-:S04]  /*2870*/  LOP3.LUT R2, R2, UR6, RZ, 0x3c, !PT ;  /* 0x0000000602027c12 */ /* 0x000fc8000f8e3cff */
[----:B-1----:R-:W-:-:S04]  /*2880*/  SHF.L.U32 R3, R2, 0x1f, RZ ;  /* 0x0000001f02037819 */ /* 0x002fc800000006ff */
[----:B------:R-:W1:Y:S02]  /*2890*/  SYNCS.PHASECHK.TRANS64.TRYWAIT P0, [UR5], R3 ;  /* 0x00000003ff0075a7 */ /* 0x000e640008001105 */
[----:B-1----:R-:W-:Y:S05]  /*28a0*/  @!P0 BRA `(.L_x_46) ;  /* 0x00000054005c8947 */ /* 0x002fea0003800000 */
.L_x_126:
        /* <DEDUP_REMOVED lines=9> */
.L_x_128:
        /* <DEDUP_REMOVED lines=9> */
.L_x_130:
        /* <DEDUP_REMOVED lines=9> */
.L_x_132:
        /* <DEDUP_REMOVED lines=9> */
.L_x_134:
[----:B------:R-:W-:-:S04]  /*2af0*/  UIADD3 UR4, UPT, UPT, UR4, 0x1, URZ ;  /* 0x0000000104047890 */ /* 0x000fc8000fffe0ff */
[----:B------:R-:W-:-:S04]  /*2b00*/  UISETP.NE.AND UP0, UPT, UR4, 0x8, UPT ;  /* 0x000000080400788c */ /* 0x000fc8000bf05270 */
[----:B------:R-:W-:Y:S02]  /*2b10*/  USEL UR5, URZ, 0x1, UP0 ;  /* 0x00000001ff057887 */ /* 0x000fe40008000000 */
[----:B------:R-:W-:-:S04]  /*2b20*/  USEL UR4, UR4, URZ, UP0 ;  /* 0x000000ff04047287 */ /* 0x000fc80008000000 */
[----:B------:R-:W-:Y:S01]  /*2b30*/  ULEA UR4, UR4, UR7, 0x3 ;  /* 0x0000000704047291 */ /* 0x000fe2000f8e18ff */
[----:B------:R-:W-:-:S04]  /*2b40*/  LOP3.LUT R2, R2, UR5, RZ, 0x3c, !PT ;  /* 0x0000000502027c12 */ /* 0x000fc8000f8e3cff */
[----:B------:R-:W-:Y:S01]  /*2b50*/  SHF.L.U32 R2, R2, 0x1f, RZ ;  /* 0x0000001f02027819 */ /* 0x000fe200000006ff */
[----:B-1----:R-:W-:-:S07]  /*2b60*/  IMAD.U32 R0, RZ, RZ, UR4 ;  /* 0x00000004ff007e24 */ /* 0x002fce000f8e00ff */
.L_x_51:
[----:B-1----:R1:W2:Y:S02]  /*2b70*/  SYNCS.PHASECHK.TRANS64.TRYWAIT P0, [R0+URZ], R2 ;  /* 0x00000002000075a7 */ /* 0x0022a400080011ff */
[----:B--2---:R-:W-:Y:S05]  /*2b80*/  @!P0 NANOSLEEP.SYNCS 0x989680 ;  /* 0x009896800000895d */ /* 0x004fea0003900000 */
[----:B------:R-:W2:Y:S02]  /*2b90*/  @!P0 SYNCS.PHASECHK.TRANS64 P0, [R0+URZ], R2 ;  /* 0x00000002000085a7 */ /* 0x000ea400080010ff */
[----:B--2---:R-:W-:Y:S05]  /*2ba0*/  @P0 EXIT ;  /* 0x000000000000094d */ /* 0x004fea0003800000 */
[----:B------:R-:W-:Y:S05]  /*2bb0*/  BRA `(.L_x_51) ;  /* 0xfffffffc00ec7947 */ /* 0x000fea000383ffff */
.L_x_23:
[----:B------:R-:W-:-:S04]  /*2bc0*/  UISETP.NE.AND UP0, UPT, UR45, URZ, UPT ;  /* 0x000000ff2d00728c */ /* 0x000fc8000bf05270 */
[----:B------:R-:W-:-:S09]  /*2bd0*/  UISETP.NE.OR UP0, UPT, UR18, 0x1, UP0 ;  /* 0x000000011200788c */ /* 0x000fd20008705670 */
[----:B------:R-:W-:Y:S05]  /*2be0*/  BRA.U UP0, `(.L_x_52) ;  /* 0x0000000500487547 */ /* 0x000fea000b800000 */
[----:B------:R-:W-:Y:S01]  /*2bf0*/  ISETP.GE.U32.AND P2, PT, R0, 0x2, PT ;  /* 0x000000020000780c */ /* 0x000fe20003f46070 */
[----:B------:R-:W-:Y:S01]  /*2c00*/  IMAD.MOV.U32 R12, RZ, RZ, 0x1 ;  /* 0x00000001ff0c7424 */ /* 0x000fe200078e00ff */
[----:B------:R-:W-:Y:S02]  /*2c10*/  CS2R R10, SRZ ;  /* 0x00000000000a7805 */ /* 0x000fe4000001ff00 */
[----:B------:R-:W-:Y:S01]  /*2c20*/  CS2R R8, SRZ ;  /* 0x0000000000087805 */ /* 0x000fe2000001ff00 */
[----:B------:R-:W-:Y:S01]  /*2c30*/  UMOV UR6, 0x400 ;  /* 0x0000040000067882 */ /* 0x000fe20000000000 */
[----:B------:R-:W-:Y:S01]  /*2c40*/  UMOV UR5, URZ ;  /* 0x000000ff00057c82 */ /* 0x000fe20008000000 */
[----:B------:R-:W-:-:S12]  /*2c50*/  ULEA UR6, UR45, UR6, 0x18 ;  /* 0x000000062d067291 */ /* 0x000fd8000f8ec0ff */
.L_x_56:
[----:B------:R-:W-:Y:S02]  /*2c60*/  LEA R2, R8, UR6, 0x3 ;  /* 0x0000000608027c11 */ /* 0x000fe4000f8e18ff */
[----:B------:R-:W-:-:S03]  /*2c70*/  SHF.L.U32 R4, R9, 0x1f, RZ ;  /* 0x0000001f09047819 */ /* 0x000fc600000006ff */
[----:B------:R-:W-:Y:S01]  /*2c80*/  VIADD R5, R2, 0x120 ;  /* 0x0000012002057836 */ /* 0x000fe20000000000 */
[----:B------:R-:W2:Y:S02]  /*2c90*/  SYNCS.PHASECHK.TRANS64.TRYWAIT P0, [R2+URZ+0x110], R4 ;  /* 0x00011004020075a7 */ /* 0x000ea400080011ff */
[----:B--2---:R-:W-:Y:S05]  /*2ca0*/  @!P0 BRA `(.L_x_53) ;  /* 0x0000005000d48947 */ /* 0x004fea0003800000 */
.L_x_135:
[----:B------:R-:W-:Y:S01]  /*2cb0*/  ULEA UR4, UR5, UR6, 0x3 ;  /* 0x0000000605047291 */ /* 0x000fe2000f8e18ff */
[----:B--2---:R-:W-:Y:S01]  /*2cc0*/  PRMT R2, RZ, 0x654, R5 ;  /* 0x00000654ff027816 */ /* 0x004fe20000000005 */
[----:B------:R-:W-:Y:S01]  /*2cd0*/  @!P2 IMAD.MOV.U32 R4, RZ, RZ, 0x10 ;  /* 0x00000010ff04a424 */ /* 0x000fe200078e00ff */
[----:B------:R-:W-:Y:S01]  /*2ce0*/  SHF.L.U32 R5, R12, 0x1f, RZ ;  /* 0x0000001f0c057819 */ /* 0x000fe200000006ff */
[----:B------:R-:W-:Y:S01]  /*2cf0*/  UIADD3 UR7, UPT, UPT, UR4, 0xb0, URZ ;  /* 0x000000b004077890 */ /* 0x000fe2000fffe0ff */
[----:B------:R2:W-:Y:S05]  /*2d00*/  SYNCS.ARRIVE.TRANS64.RED.A1T0 RZ, [R2+URZ], RZ ;  /* 0x000000ff02ff79a7 */ /* 0x0005ea00081004ff */
[----:B------:R-:W-:Y:S01]  /*2d10*/  IMAD.U32 R6, RZ, RZ, UR7 ;  /* 0x00000007ff067e24 */ /* 0x000fe2000f8e00ff */
[----:B------:R-:W3:Y:S04]  /*2d20*/  SYNCS.PHASECHK.TRANS64.TRYWAIT P0, [UR4+0xc0], R5 ;  /* 0x0000c005ff0075a7 */ /* 0x000ee80008001104 */
[----:B------:R-:W-:Y:S01]  /*2d30*/  PRMT R6, R0, 0x654, R6 ;  /* 0x0000065400067816 */ /* 0x000fe20000000006 */
[----:B--23--:R-:W-:Y:S06]  /*2d40*/  @!P0 BRA `(.L_x_54) ;  /* 0x0000005000c08947 */ /* 0x00cfec0003800000 */
.L_x_137:
[----:B------:R-:W-:Y:S01]  /*2d50*/  ULEA UR8, UR5, UR6, 0x4 ;  /* 0x0000000605087291 */ /* 0x000fe2000f8e20ff */
[----:B------:R-:W-:Y:S01]  /*2d60*/  SEL R3, R6, R3, !P2 ;  /* 0x0000000306037207 */ /* 0x000fe20005000000 */
[----:B------:R-:W-:Y:S01]  /*2d70*/  UIADD3 UR9, UPT, UPT, UR4, 0xb0, URZ ;  /* 0x000000b004097890 */ /* 0x000fe2000fffe0ff */
[----:B--2---:R-:W-:Y:S01]  /*2d80*/  LEA R2, R11, UR6, 0x3 ;  /* 0x000000060b027c11 */ /* 0x004fe2000f8e18ff */
[----:B------:R-:W-:Y:S01]  /*2d90*/  UIADD3 UR8, UPT, UPT, UR8, 0x140, URZ ;  /* 0x0000014008087890 */ /* 0x000fe2000fffe0ff */
[----:B------:R2:W-:Y:S01]  /*2da0*/  @!P2 SYNCS.ARRIVE.TRANS64.RED RZ, [R3+URZ], R4 ;  /* 0x0000000403ffa9a7 */ /* 0x0005e200080004ff */
[----:B------:R-:W-:Y:S01]  /*2db0*/  UIADD3 UR4, UPT, UPT, UR5, 0x1, URZ ;  /* 0x0000000105047890 */ /* 0x000fe2000fffe0ff */
[----:B------:R-:W-:-:S03]  /*2dc0*/  VIADD R8, R8, 0x1 ;  /* 0x0000000108087836 */ /* 0x000fc60000000000 */
[----:B------:R-:W-:Y:S02]  /*2dd0*/  UISETP.NE.AND UP0, UPT, UR4, 0x2, UPT ;  /* 0x000000020400788c */ /* 0x000fe4000bf05270 */
[----:B------:R-:W-:Y:S01]  /*2de0*/  ISETP.NE.AND P0, PT, R8, 0x2, PT ;  /* 0x000000020800780c */ /* 0x000fe20003f05270 */
[----:B------:R-:W-:Y:S06]  /*2df0*/  UGETNEXTWORKID.BROADCAST [UR8], [UR9] ;  /* 0x00000000080073ca */ /* 0x000fec0008000100 */
[----:B------:R-:W-:Y:S02]  /*2e00*/  USEL UR7, URZ, 0x1, UP0 ;  /* 0x00000001ff077887 */ /* 0x000fe40008000000 */
[----:B------:R-:W-:-:S04]  /*2e10*/  USEL UR5, UR4, URZ, UP0 ;  /* 0x000000ff04057287 */ /* 0x000fc80008000000 */
[----:B------:R-:W-:Y:S02]  /*2e20*/  LOP3.LUT R12, R12, UR7, RZ, 0x3c, !PT ;  /* 0x000000070c0c7c12 */ /* 0x000fe4000f8e3cff */
[----:B--2---:R-:W-:-:S04]  /*2e30*/  SHF.L.U32 R4, R10, 0x1f, RZ ;  /* 0x0000001f0a047819 */ /* 0x004fc800000006ff */
[----:B------:R-:W2:Y:S02]  /*2e40*/  SYNCS.PHASECHK.TRANS64.TRYWAIT P1, [R2+URZ+0xb0], R4 ;  /* 0x0000b004020075a7 */ /* 0x000ea400080211ff */
[----:B--2---:R-:W-:Y:S05]  /*2e50*/  @!P1 BRA `(.L_x_55) ;  /* 0x0000005000949947 */ /* 0x004fea0003800000 */
.L_x_138:
[C---:B--2---:R-:W-:Y:S01]  /*2e60*/  LEA R4, R11.reuse, UR6, 0x4 ;  /* 0x000000060b047c11 */ /* 0x044fe2000f8e20ff */
[----:B------:R-:W-:Y:S01]  /*2e70*/  VIADD R2, R2, 0xc0 ;  /* 0x000000c002027836 */ /* 0x000fe20000000000 */
[----:B------:R-:W-:Y:S01]  /*2e80*/  SEL R8, R8, RZ, P0 ;  /* 0x000000ff08087207 */ /* 0x000fe20000000000 */
[----:B------:R-:W-:-:S03]  /*2e90*/  VIADD R11, R11, 0x1 ;  /* 0x000000010b0b7836 */ /* 0x000fc60000000000 */
[----:B------:R-:W2:Y:S01]  /*2ea0*/  LDS.128 R4, [R4+0x140] ;  /* 0x0001400004047984 */ /* 0x000ea20000000c00 */
[----:B------:R-:W-:Y:S02]  /*2eb0*/  PRMT R2, RZ, 0x654, R2 ;  /* 0x00000654ff027816 */ /* 0x000fe40000000002 */
[C---:B------:R-:W-:Y:S01]  /*2ec0*/  ISETP.NE.AND P1, PT, R11.reuse, 0x2, PT ;  /* 0x000000020b00780c */ /* 0x040fe20003f25270 */
[----:B------:R-:W-:Y:S01]  /*2ed0*/  @!PT LDS RZ, [RZ] ;  /* 0x00000000fffff984 */ /* 0x000fe20000000800 */
[----:B------:R-:W-:Y:S01]  /*2ee0*/  @!PT LDS RZ, [RZ] ;  /* 0x00000000fffff984 */ /* 0x000fe20000000800 */
[----:B------:R-:W-:Y:S01]  /*2ef0*/  @!PT LDS RZ, [RZ] ;  /* 0x00000000fffff984 */ /* 0x000fe20000000800 */
[----:B------:R-:W-:Y:S01]  /*2f00*/  @!PT LDS RZ, [RZ] ;  /* 0x00000000fffff984 */ /* 0x000fe20000000800 */
[----:B------:R3:W-:Y:S06]  /*2f10*/  MEMBAR.ALL.CTA ;  /* 0x0000000000007992 */ /* 0x0007ec0000008000 */
[----:B---3--:R-:W3:Y:S01]  /*2f20*/  FENCE.VIEW.ASYNC.S ;  /* 0x00000000000073c6 */ /* 0x008ee20000000000 */
[----:B------:R-:W-:Y:S01]  /*2f30*/  SEL R11, R11, RZ, P1 ;  /* 0x000000ff0b0b7207 */ /* 0x000fe20000800000 */
[----:B---3--:R3:W-:Y:S01]  /*2f40*/  SYNCS.ARRIVE.TRANS64.RED.A1T0 RZ, [R2+URZ], RZ ;  /* 0x000000ff02ff79a7 */ /* 0x0087e200081004ff */
[----:B--2---:R-:W-:-:S02]  /*2f50*/  LOP3.LUT P3, RZ, R6, 0x1, RZ, 0xc0, !PT ;  /* 0x0000000106ff7812 */ /* 0x004fc4000786c0ff */
[----:B------:R-:W-:-:S04]  /*2f60*/  SEL R4, RZ, 0x1, P1 ;  /* 0x00000001ff047807 */ /* 0x000fc80000800000 */
[----:B------:R-:W-:Y:S02]  /*2f70*/  LOP3.LUT R10, R10, R4, RZ, 0x3c, !PT ;  /* 0x000000040a0a7212 */ /* 0x000fe400078e3cff */
[----:B---3--:R-:W-:-:S04]  /*2f80*/  SEL R2, RZ, 0x1, P0 ;  /* 0x00000001ff027807 */ /* 0x008fc80000000000 */
[----:B------:R-:W-:Y:S01]  /*2f90*/  LOP3.LUT R9, R9, R2, RZ, 0x3c, !PT ;  /* 0x0000000209097212 */ /* 0x000fe200078e3cff */
[----:B------:R-:W-:Y:S06]  /*2fa0*/  @P3 BRA `(.L_x_56) ;  /* 0xfffffffc002c3947 */ /* 0x000fec000383ffff */
[----:B------:R-:W-:Y:S01]  /*2fb0*/  ULEA UR4, UR5, UR6, 0x3 ;  /* 0x0000000605047291 */ /* 0x000fe2000f8e18ff */
[----:B------:R-:W-:-:S08]  /*2fc0*/  SHF.L.U32 R2, R12, 0x1f, RZ ;  /* 0x0000001f0c027819 */ /* 0x000fd000000006ff */
[----:B------:R-:W2:Y:S02]  /*2fd0*/  SYNCS.PHASECHK.TRANS64 P0, [UR4+0xc0], R2 ;  /* 0x0000c002ff0075a7 */ /* 0x000ea40008001004 */
[----:B--2---:R-:W-:Y:S05]  /*2fe0*/  @P0 BRA `(.L_x_57) ;  /* 0x0000000000080947 */ /* 0x004fea0003800000 */
[----:B------:R-:W2:Y:S02]  /*2ff0*/  SYNCS.PHASECHK.TRANS64.TRYWAIT P0, [UR4+0xc0], R2 ;  /* 0x0000c002ff0075a7 */ /* 0x000ea40008001104 */
[----:B--2---:R-:W-:Y:S05]  /*3000*/  @!P0 BRA `(.L_x_58) ;  /* 0x00000050003c8947 */ /* 0x004fea0003800000 */
.L_x_57:
[----:B------:R-:W-:-:S04]  /*3010*/  UIADD3 UR7, UPT, UPT, UR5, 0x1, URZ ;  /* 0x0000000105077890 */ /* 0x000fc8000fffe0ff */
[----:B------:R-:W-:-:S04]  /*3020*/  UISETP.NE.AND UP0, UPT, UR7, 0x2, UPT ;  /* 0x000000020700788c */ /* 0x000fc8000bf05270 */
[----:B------:R-:W-:Y:S02]  /*3030*/  USEL UR8, URZ, 0x1, UP0 ;  /* 0x00000001ff087887 */ /* 0x000fe40008000000 */
[----:B------:R-:W-:-:S04]  /*3040*/  USEL UR7, UR7, URZ, UP0 ;  /* 0x000000ff07077287 */ /* 0x000fc80008000000 */
[----:B------:R-:W-:Y:S01]  /*3050*/  ULEA UR7, UR7, UR6, 0x3 ;  /* 0x0000000607077291 */ /* 0x000fe2000f8e18ff */
[----:B--2---:R-:W-:-:S04]  /*3060*/  LOP3.LUT R2, R12, UR8, RZ, 0x3c, !PT ;  /* 0x000000080c027c12 */ /* 0x004fc8000f8e3cff */
[----:B------:R-:W-:-:S04]  /*3070*/  SHF.L.U32 R0, R2, 0x1f, RZ ;  /* 0x0000001f02007819 */ /* 0x000fc800000006ff */
[----:B------:R-:W2:Y:S02]  /*3080*/  SYNCS.PHASECHK.TRANS64 P0, [UR7+0xc0], R0 ;  /* 0x0000c000ff0075a7 */ /* 0x000ea40008001007 */
[----:B-12---:R-:W-:Y:S05]  /*3090*/  @P0 EXIT ;  /* 0x000000000000094d */ /* 0x006fea0003800000 */
[----:B------:R-:W-:Y:S02]  /*30a0*/  SHF.L.U32 R2, R2, 0x1f, RZ ;  /* 0x0000001f02027819 */ /* 0x000fe400000006ff */
[----:B------:R-:W-:-:S07]  /*30b0*/  MOV R0, UR7 ;  /* 0x0000000700007c02 */ /* 0x000fce0008000f00 */
.L_x_59:
[----:B-1----:R1:W2:Y:S02]  /*30c0*/  SYNCS.PHASECHK.TRANS64.TRYWAIT P0, [R0+URZ+0xc0], R2 ;  /* 0x0000c002000075a7 */ /* 0x0022a400080011ff */
[----:B--2---:R-:W-:Y:S05]  /*30d0*/  @!P0 NANOSLEEP.SYNCS 0x989680 ;  /* 0x009896800000895d */ /* 0x004fea0003900000 */
[----:B------:R-:W2:Y:S02]  /*30e0*/  @!P0 SYNCS.PHASECHK.TRANS64 P0, [R0+URZ+0xc0], R2 ;  /* 0x0000c002000085a7 */ /* 0x000ea400080010ff */
[----:B--2---:R-:W-:Y:S05]  /*30f0*/  @P0 EXIT ;  /* 0x000000000000094d */ /* 0x004fea0003800000 */
[----:B------:R-:W-:Y:S05]  /*3100*/  BRA `(.L_x_59) ;  /* 0xfffffffc00ec7947 */ /* 0x000fea000383ffff */
.L_x_52:
[----:B------:R-:W-:Y:S05]  /*3110*/  BRA.U UP5, `(.L_x_60) ;  /* 0x0000000d05d47547 */ /* 0x000fea000b800000 */
[----:B------:R-:W-:Y:S01]  /*3120*/  UMOV UR4, 0x40 ;  /* 0x0000004000047882 */ /* 0x000fe20000000000 */
[----:B------:R-:W-:Y:S01]  /*3130*/  NOP ;  /* 0x0000000000007918 */ /* 0x000fe20000000000 */
[----:B------:R-:W-:Y:S01]  /*3140*/  ULEA UR5, UR45, UR4, 0x18 ;  /* 0x000000042d057291 */ /* 0x000fe2000f8ec0ff */
[----:B------:R-:W-:Y:S02]  /*3150*/  UMOV UR6, 0x400 ;  /* 0x0000040000067882 */ /* 0x000fe40000000000 */
[----:B------:R-:W-:-:S06]  /*3160*/  ULEA UR6, UR45, UR6, 0x18 ;  /* 0x000000062d067291 */ /* 0x000fcc000f8ec0ff */
[----:B------:R-:W2:Y:S02]  /*3170*/  LDS.U8 R0, [UR5+0x1c] ;  /* 0x00001c05ff007984 */ /* 0x000ea40008000000 */
[----:B--2---:R-:W-:-:S13]  /*3180*/  ISETP.NE.AND P0, PT, R0, RZ, PT ;  /* 0x000000ff0000720c */ /* 0x004fda0003f05270 */
[----:B------:R-:W-:Y:S05]  /*3190*/  @P0 BRA `(.L_x_61) ;  /* 0x0000000000580947 */ /* 0x000fea0003800000 */
[----:B------:R-:W-:-:S13]  /*31a0*/  ELECT P0, URZ, PT ;  /* 0x0000000000ff782f */ /* 0x000fda0003800000 */
[----:B------:R-:W-:Y:S05]  /*31b0*/  @!P0 BRA `(.L_x_62) ;  /* 0x0000000000608947 */ /* 0x000fea0003800000 */
[----:B------:R-:W-:Y:S01]  /*31c0*/  UMOV UR4, 0x10 ;  /* 0x0000001000047882 */ /* 0x000fe20000000000 */
[----:B------:R-:W-:Y:S01]  /*31d0*/  HFMA2 R0, -RZ, RZ, 0, 5.9604644775390625e-08 ;  /* 0x00000001ff007431 */ /* 0x000fe200000001ff */
[----:B------:R-:W-:-:S03]  /*31e0*/  MOV R3, 0xffff ;  /* 0x0000ffff00037802 */ /* 0x000fc60000000f00 */
[----:B------:R-:W-:Y:S04]  /*31f0*/  DEPBAR.LE SB2, 0x36 ;  /* 0x0000ad800000791a */ /* 0x000fe80000000000 */
[----:B------:R-:W2:Y:S02]  /*3200*/  UTCATOMSWS.FIND_AND_SET.ALIGN UP0, UR4, UR4 ;  /* 0x00000004000475e3 */ /* 0x000ea40008000800 */
[----:B--2---:R-:W-:Y:S01]  /*3210*/  MOV R4, UR4 ;  /* 0x0000000400047c02 */ /* 0x004fe20008000f00 */
[----:B------:R-:W-:Y:S06]  /*3220*/  BRA.U UP0, `(.L_x_63) ;  /* 0x0000000100187547 */ /* 0x000fec000b800000 */
.L_x_64:
[----:B------:R-:W-:Y:S05]  /*3230*/  NANOSLEEP 0x64 ;  /* 0x000000640000795d */ /* 0x000fea0003800000 */
[----:B------:R-:W-:-:S05]  /*3240*/  UMOV UR4, 0x10 ;  /* 0x0000001000047882 */ /* 0x000fca0000000000 */
[----:B------:R-:W-:Y:S04]  /*3250*/  DEPBAR.LE SB2, 0x36 ;  /* 0x0000ad800000791a */ /* 0x000fe80000000000 */
[----:B------:R-:W2:Y:S02]  /*3260*/  UTCATOMSWS.FIND_AND_SET.ALIGN UP0, UR4, UR4 ;  /* 0x00000004000475e3 */ /* 0x000ea40008000800 */
[----:B--2---:R-:W-:Y:S01]  /*3270*/  MOV R4, UR4 ;  /* 0x0000000400047c02 */ /* 0x004fe20008000f00 */
[----:B------:R-:W-:Y:S05]  /*3280*/  BRA.U !UP0, `(.L_x_64) ;  /* 0xfffffffd08e87547 */ /* 0x000fea000b83ffff */
.L_x_63:
[-C--:B------:R-:W-:Y:S02]  /*3290*/  SHF.L.U32 R3, R3, R4.reuse, RZ ;  /* 0x0000000403037219 */ /* 0x080fe400000006ff */
[----:B------:R-:W-:Y:S01]  /*32a0*/  SHF.L.U32 R0, R0, R4, RZ ;  /* 0x0000000400007219 */ /* 0x000fe200000006ff */
[----:B------:R-:W-:Y:S02]  /*32b0*/  IMAD.SHL.U32 R4, R4, 0x20, RZ ;  /* 0x0000002004047824 */ /* 0x000fe400078e00ff */
[----:B------:R2:W-:Y:S04]  /*32c0*/  ATOMS.OR RZ, [UR5+0x14], R3 ;  /* 0x00001403ffff798c */ /* 0x0005e8000b000005 */
[----:B------:R2:W-:Y:S04]  /*32d0*/  ATOMS.OR RZ, [UR5+0x18], R0 ;  /* 0x00001800ffff798c */ /* 0x0005e8000b000005 */
[----:B------:R2:W-:Y:S01]  /*32e0*/  STS [UR6+0x160], R4 ;  /* 0x00016004ff007988 */ /* 0x0005e20008000806 */
[----:B------:R-:W-:Y:S05]  /*32f0*/  BRA `(.L_x_62) ;  /* 0x0000000000107947 */ /* 0x000fea0003800000 */
.L_x_61:
[----:B------:R-:W-:Y:S02]  /*3300*/  MOV R0, 0xffffffff ;  /* 0xffffffff00007802 */ /* 0x000fe40000000f00 */
[----:B------:R-:W-:-:S03]  /*3310*/  MOV R4, 0x3340 ;  /* 0x0000334000047802 */ /* 0x000fc60000000f00 */
[----:B------:R2:W-:Y:S04]  /*3320*/  STS [UR6+0x160], R0 ;  /* 0x00016000ff007988 */ /* 0x0005e80008000806 */
[----:B-12--5:R-:W-:Y:S05]  /*3330*/  CALL.REL.NOINC `($__internal_1_$__cuda_sm10x_tcgen05_guardrail_trap_phase_invalid_during_alloc) ;  /* 0x0000005000fc7944 */ /* 0x026fea0003c00000 */
.L_x_62:
[----:B------:R-:W-:Y:S05]  /*3340*/  WARPSYNC.ALL ;  /* 0x0000000000007948 */ /* 0x000fea0003800000 */
[----:B------:R-:W3:Y:S01]  /*3350*/  S2UR UR4, SR_CgaCtaId ;  /* 0x00000000000479c3 */ /* 0x000ee20000008800 */
[----:B------:R-:W-:Y:S01]  /*3360*/  UMOV UR26, 0x400 ;  /* 0x00000400001a7882 */ /* 0x000fe20000000000 */
[----:B------:R-:W-:-:S06]  /*3370*/  NOP ;  /* 0x0000000000007918 */ /* 0x000fcc0000000000 */
[----:B------:R-:W-:Y:S06]  /*3380*/  BAR.ARV 0x6, 0xa0 ;  /* 0x0182800000007b1d */ /* 0x000fec0000002000 */
[----:B------:R-:W4:Y:S01]  /*3390*/  LDCU UR5, c[0x0][0x38c] ;  /* 0x00007180ff0577ac */ /* 0x000f220008000800 */
[----:B------:R-:W-:Y:S01]  /*33a0*/  LOP3.LUT R2, R2, 0xffff, RZ, 0xc0, !PT ;  /* 0x0000ffff02027812 */ /* 0x000fe200078ec0ff */
[----:B------:R-:W-:Y:S01]  /*33b0*/  IMAD.MOV.U32 R11, RZ, RZ, 0x1 ;  /* 0x00000001ff0b7424 */ /* 0x000fe200078e00ff */
[----:B------:R-:W-:Y:S01]  /*33c0*/  CS2R R8, SRZ ;  /* 0x0000000000087805 */ /* 0x000fe2000001ff00 */
[----:B------:R-:W1:Y:S01]  /*33d0*/  LDCU UR7, c[0x0][0x38c] ;  /* 0x00007180ff0777ac */ /* 0x000e620008000800 */
[----:B------:R-:W-:Y:S01]  /*33e0*/  R2UR UR27, R2 ;  /* 0x00000000021b72ca */ /* 0x000fe200000e0000 */
[----:B------:R-:W-:Y:S01]  /*33f0*/  IMAD.MOV.U32 R10, RZ, RZ, RZ ;  /* 0x000000ffff0a7224 */ /* 0x000fe200078e00ff */
[----:B------:R-:W-:Y:S01]  /*3400*/  UMOV UR30, URZ ;  /* 0x000000ff001e7c82 */ /* 0x000fe20008000000 */
[----:B------:R-:W-:Y:S01]  /*3410*/  UMOV UR24, URZ ;  /* 0x000000ff00187c82 */ /* 0x000fe20008000000 */
[----:B---3--:R-:W-:Y:S01]  /*3420*/  ULEA UR26, UR4, UR26, 0x18 ;  /* 0x0000001a041a7291 */ /* 0x008fe2000f8ec0ff */
[----:B------:R-:W-:Y:S01]  /*3430*/  UMOV UR38, 0x0 ;  /* 0x0000000000267882 */ /* 0x000fe20000000000 */
[----:B------:R-:W-:-:S02]  /*3440*/  UMOV UR39, 0x42004a0 ;  /* 0x042004a000277882 */ /* 0x000fc40000000000 */
[----:B------:R-:W-:Y:S02]  /*3450*/  UIADD3 UR4, UPT, UPT, UR26, 0x4400, URZ ;  /* 0x000044001a047890 */ /* 0x000fe4000fffe0ff */
[----:B------:R-:W-:Y:S02]  /*3460*/  UIADD3 UR6, UPT, UPT, UR26, 0x14400, URZ ;  /* 0x000144001a067890 */ /* 0x000fe4000fffe0ff */
[----:B----4-:R-:W-:Y:S01]  /*3470*/  UIADD3 UR5, UPT, UPT, UR5, 0x7f, URZ ;  /* 0x0000007f05057890 */ /* 0x010fe2000fffe0ff */
[----:B--2---:R-:W2:Y:S01]  /*3480*/  LDS R0, [UR26+0x160] ;  /* 0x0001601aff007984 */ /* 0x004ea20008000800 */
[----:B-1----:R-:W-:Y:S01]  /*3490*/  UMOV UR36, 0x0 ;  /* 0x0000000000247882 */ /* 0x002fe20000000000 */
[----:B------:R-:W-:Y:S01]  /*34a0*/  UMOV UR37, 0x42004a0 ;  /* 0x042004a000257882 */ /* 0x000fe20000000000 */
[----:B------:R-:W-:Y:S02]  /*34b0*/  USHF.R.S32.HI UR40, URZ, 0x1f, UR5 ;  /* 0x0000001fff287899 */ /* 0x000fe40008011405 */
[----:B------:R-:W-:-:S02]  /*34c0*/  UISETP.GE.AND UP4, UPT, UR7, 0x1, UPT ;  /* 0x000000010700788c */ /* 0x000fc4000bf86270 */
[----:B------:R-:W-:Y:S02]  /*34d0*/  ULEA.HI UR40, UR40, UR5, URZ, 0x7 ;  /* 0x0000000528287291 */ /* 0x000fe4000f8f38ff */
[----:B------:R-:W-:Y:S02]  /*34e0*/  USHF.R.U32.HI UR5, URZ, 0x4, UR4 ;  /* 0x00000004ff057899 */ /* 0x000fe40008011604 */
[----:B------:R-:W-:Y:S02]  /*34f0*/  USHF.R.S32.HI UR40, URZ, 0x7, UR40 ;  /* 0x00000007ff287899 */ /* 0x000fe40008011428 */
[----:B------:R-:W-:Y:S02]  /*3500*/  USHF.R.U32.HI UR4, URZ, 0x4, UR6 ;  /* 0x00000004ff047899 */ /* 0x000fe40008011606 */
[----:B------:R-:W-:Y:S02]  /*3510*/  UISETP.LT.AND UP0, UPT, UR40, 0x1, UPT ;  /* 0x000000012800788c */ /* 0x000fe4000bf01270 */
[----:B------:R-:W-:-:S02]  /*3520*/  ULOP3.LUT UR5, UR5, 0x3fff, URZ, 0xc0, !UPT ;  /* 0x00003fff05057892 */ /* 0x000fc4000f8ec0ff */
[----:B------:R-:W-:Y:S02]  /*3530*/  ULOP3.LUT UR4, UR4, 0x3fff, URZ, 0xc0, !UPT ;  /* 0x00003fff04047892 */ /* 0x000fe4000f8ec0ff */
[----:B------:R-:W-:Y:S02]  /*3540*/  USEL UR41, UR40, 0x1, !UP0 ;  /* 0x0000000128297887 */ /* 0x000fe4000c000000 */
[----:B------:R-:W-:Y:S02]  /*3550*/  ULOP3.LUT UR28, UR5, 0x10000, URZ, 0xfc, !UPT ;  /* 0x00010000051c7892 */ /* 0x000fe4000f8efcff */
[----:B------:R-:W-:Y:S02]  /*3560*/  ULOP3.LUT UR29, UR4, 0x10000, URZ, 0xfc, !UPT ;  /* 0x00010000041d7892 */ /* 0x000fe4000f8efcff */
[----:B------:R-:W-:Y:S01]  /*3570*/  UIADD3 UR41, UPT, UPT, -UR41, URZ, URZ ;  /* 0x000000ff29297290 */ /* 0x000fe2000fffe1ff */
[----:B------:R-:W-:Y:S01]  /*3580*/  UMOV UR34, 0x0 ;  /* 0x0000000000227882 */ /* 0x000fe20000000000 */
[----:B------:R-:W-:Y:S01]  /*3590*/  UMOV UR35, 0x42004a0 ;  /* 0x042004a000237882 */ /* 0x000fe20000000000 */
[----:B------:R-:W-:Y:S01]  /*35a0*/  UMOV UR32, 0x0 ;  /* 0x0000000000207882 */ /* 0x000fe20000000000 */
[----:B------:R-:W-:Y:S01]  /*35b0*/  UMOV UR33, 0x42004a0 ;  /* 0x042004a000217882 */ /* 0x000fe20000000000 */
[----:B--2---:R-:W-:-:S15]  /*35c0*/  R2UR UR42, R0 ;  /* 0x00000000002a72ca */ /* 0x004fde00000e0000 */
.L_x_71:
[----:B------:R-:W-:Y:S02]  /*35d0*/  LEA R0, R10, UR26, 0x3 ;  /* 0x0000001a0a007c11 */ /* 0x000fe4000f8e18ff */
[----:B------:R-:W-:Y:S02]  /*35e0*/  SHF.L.U32 R2, R9, 0x1f, RZ ;  /* 0x0000001f09027819 */ /* 0x000fe400000006ff */
[----:B------:R-:W-:Y:S01]  /*35f0*/  PLOP3.LUT P0, PT, PT, PT, UP4, 0x80, 0x8 ;  /* 0x000000000008781c */ /* 0x000fe20003f0f048 */
[----:B------:R-:W-:Y:S01]  /*3600*/  VIADD R3, R0, 0xc0 ;  /* 0x000000c000037836 */ /* 0x000fe20000000000 */
[----:B-1----:R-:W1:Y:S02]  /*3610*/  SYNCS.PHASECHK.TRANS64.TRYWAIT P1, [R0+URZ+0xb0], R2 ;  /* 0x0000b002000075a7 */ /* 0x002e6400080211ff */
[----:B-1-3--:R-:W-:Y:S09]  /*3620*/  @!P1 BRA `(.L_x_65) ;  /* 0x0000004800cc9947 */ /* 0x00aff20003800000 */
.L_x_140:
[----:B------:R-:W-:Y:S01]  /*3630*/  LEA R4, R10, UR26, 0x4 ;  /* 0x0000001a0a047c11 */ /* 0x000fe2000f8e20ff */
[----:B------:R-:W-:Y:S01]  /*3640*/  @UP4 ULEA UR4, UR24, UR26, 0x3 ;  /* 0x0000001a18044291 */ /* 0x000fe2000f8e18ff */
[----:B------:R-:W-:Y:S01]  /*3650*/  PLOP3.LUT P2, PT, PT, PT, PT, 0x80, 0x8 ;  /* 0x000000000008781c */ /* 0x000fe20003f4f070 */
[----:B------:R-:W-:Y:S01]  /*3660*/  ULEA UR31, UR30, UR26, 0x3 ;  /* 0x0000001a1e1f7291 */ /* 0x000fe2000f8e18ff */
[----:B------:R-:W-:Y:S02]  /*3670*/  PRMT R3, RZ, 0x654, R3 ;  /* 0x00000654ff037816 */ /* 0x000fe40000000003 */
[----:B------:R-:W2:Y:S01]  /*3680*/  LDS.128 R4, [R4+0x140] ;  /* 0x0001400004047984 */ /* 0x000ea20000000c00 */
[----:B-1----:R-:W-:Y:S02]  /*3690*/  @P0 SHF.L.U32 R2, R8, 0x1f, RZ ;  /* 0x0000001f08020819 */ /* 0x002fe400000006ff */
[----:B------:R-:W-:Y:S01]  /*36a0*/  SHF.L.U32 R0, R11, 0x1f, RZ ;  /* 0x0000001f0b007819 */ /* 0x000fe200000006ff */
[----:B------:R-:W-:Y:S01]  /*36b0*/  @!PT LDS RZ, [RZ] ;  /* 0x00000000fffff984 */ /* 0x000fe20000000800 */
[----:B------:R-:W-:Y:S01]  /*36c0*/  @!PT LDS RZ, [RZ] ;  /* 0x00000000fffff984 */ /* 0x000fe20000000800 */
[----:B------:R-:W-:Y:S01]  /*36d0*/  @!PT LDS RZ, [RZ] ;  /* 0x00000000fffff984 */ /* 0x000fe20000000800 */
[----:B------:R-:W-:Y:S01]  /*36e0*/  @!PT LDS RZ, [RZ] ;  /* 0x00000000fffff984 */ /* 0x000fe20000000800 */
[----:B------:R1:W-:Y:S06]  /*36f0*/  MEMBAR.ALL.CTA ;  /* 0x0000000000007992 */ /* 0x0003ec0000008000 */
[----:B-1----:R-:W1:Y:S02]  /*3700*/  FENCE.VIEW.ASYNC.S ;  /* 0x00000000000073c6 */ /* 0x002e640000000000 */
[----:B-1----:R1:W-:Y:S01]  /*3710*/  SYNCS.ARRIVE.TRANS64.RED.A1T0 RZ, [R3+URZ], RZ ;  /* 0x000000ff03ff79a7 */ /* 0x0023e200081004ff */
[----:B------:R1:W3:Y:S01]  /*3720*/  @P0 SYNCS.PHASECHK.TRANS64.TRYWAIT P2, [UR4], R2 ;  /* 0x00000002ff0005a7 */ /* 0x0002e20008041104 */
[----:B------:R-:W-:Y:S01]  /*3730*/  ULEA.HI UR4, UR30, UR30, URZ, 0x1 ;  /* 0x0000001e1e047291 */ /* 0x000fe2000f8f08ff */
[----:B--2---:R-:W-:-:S03]  /*3740*/  LOP3.LUT P1, RZ, R6, 0x1, RZ, 0xc0, !PT ;  /* 0x0000000106ff7812 */ /* 0x004fc6000782c0ff */
[----:B------:R-:W-:Y:S02]  /*3750*/  USHF.L.U32 UR11, UR4, 0x6, URZ ;  /* 0x00000006040b7899 */ /* 0x000fe400080006ff */
[----:B------:R-:W-:Y:S02]  /*3760*/  ULOP3.LUT UR4, UR4, 0xffe, URZ, 0xc0, !UPT ;  /* 0x00000ffe04047892 */ /* 0x000fe4000f8ec0ff */
[----:B------:R-:W-:Y:S02]  /*3770*/  ULOP3.LUT UR11, UR11, 0xffffff80, URZ, 0xc0, !UPT ;  /* 0xffffff800b0b7892 */ /* 0x000fe4000f8ec0ff */
[----:B------:R-:W-:Y:S02]  /*3780*/  UIADD3 UR4, UPT, UPT, -UR4, UR30, URZ ;  /* 0x0000001e04047290 */ /* 0x000fe4000fffe1ff */
[----:B------:R-:W-:Y:S01]  /*3790*/  UIADD3 UR11, UPT, UPT, UR42, UR11, URZ ;  /* 0x0000000b2a0b7290 */ /* 0x000fe2000fffe0ff */
[----:B------:R-:W2:Y:S03]  /*37a0*/  SYNCS.PHASECHK.TRANS64.TRYWAIT P0, [UR31+0xf0], R0 ;  /* 0x0000f000ff0075a7 */ /* 0x000ea6000800111f */
[----:B------:R-:W-:Y:S01]  /*37b0*/  ULEA UR11, UR4, UR11, 0x14 ;  /* 0x0000000b040b7291 */ /* 0x000fe2000f8ea0ff */
[----:B-123--:R-:W-:Y:S11]  /*37c0*/  @!P0 BRA `(.L_x_66) ;  /* 0x0000004800788947 */ /* 0x00eff60003800000 */
.L_x_142:
[----:B------:R-:W-:Y:S01]  /*37d0*/  IADD3 R10, PT, PT, R10, 0x1, RZ ;  /* 0x000000010a0a7810 */ /* 0x000fe20007ffe0ff */
[----:B------:R-:W-:Y:S06]  /*37e0*/  BRA.U !UP4, `(.L_x_67) ;  /* 0x000000010cc07547 */ /* 0x000fec000b800000 */
[----:B------:R-:W-:Y:S01]  /*37f0*/  UPLOP3.LUT UP2, UPT, UPT, UPT, UPT, 0x40, 0x4 ;  /* 0x000000000004789c */ /* 0x000fe20003f4e870 */
[----:B------:R-:W-:Y:S01]  /*3800*/  UMOV UR23, UR41 ;  /* 0x0000002900177c82 */ /* 0x000fe20008000000 */
[----:B------:R-:W-:Y:S01]  /*3810*/  UMOV UR22, UR40 ;  /* 0x0000002800167c82 */ /* 0x000fe20008000000 */
[----:B------:R-:W-:-:S08]  /*3820*/  UMOV UR10, UR24 ;  /* 0x00000018000a7c82 */ /* 0x000fd00008000000 */
.L_x_70:
[----:B------:R-:W-:Y:S02]  /*3830*/  UIADD3 UR23, UPT, UPT, UR23, 0x1, URZ ;  /* 0x0000000117177890 */ /* 0x000fe4000fffe0ff */
[----:B--2---:R-:W-:Y:S02]  /*3840*/  ULEA UR5, UR10, UR26, 0x3 ;  /* 0x0000001a0a057291 */ /* 0x004fe4000f8e18ff */
[----:B------:R-:W-:Y:S01]  /*3850*/  UISETP.NE.AND UP3, UPT, UR23, URZ, UPT ;  /* 0x000000ff1700728c */ /* 0x000fe2000bf65270 */
[----:B---3--:R-:W-:Y:S10]  /*3860*/  @P2 BRA `(.L_x_68) ;  /* 0x00000000000c2947 */ /* 0x008ff40003800000 */
[----:B-1----:R-:W-:Y:S04]  /*3870*/  SHF.L.U32 R2, R8, 0x1f, RZ ;  /* 0x0000001f08027819 */ /* 0x002fe800000006ff */
[----:B------:R-:W1:Y:S02]  /*3880*/  SYNCS.PHASECHK.TRANS64.TRYWAIT P0, [UR5], R2 ;  /* 0x00000002ff0075a7 */ /* 0x000e640008001105 */
[----:B-1----:R-:W-:Y:S05]  /*3890*/  @!P0 BRA `(.L_x_69) ;  /* 0x00000048005c8947 */ /* 0x002fea0003800000 */
.L_x_68:
[----:B------:R-:W-:Y:S01]  /*38a0*/  UISETP.NE.AND UP0, UPT, UR22, 0x1, UPT ;  /* 0x000000011600788c */ /* 0x000fe2000bf05270 */
[----:B------:R-:W-:Y:S01]  /*38b0*/  PLOP3.LUT P2, PT, PT, PT, PT, 0x80, 0x8 ;  /* 0x000000000008781c */ /* 0x000fe20003f4f070 */
[----:B------:R-:W-:Y:S02]  /*38c0*/  UIADD3 UR4, UPT, UPT, UR10, 0x1, URZ ;  /* 0x000000010a047890 */ /* 0x000fe4000fffe0ff */
[----:B------:R-:W-:Y:S02]  /*38d0*/  UIADD3 UR25, UPT, UPT, UR5, 0x40, URZ ;  /* 0x0000004005197890 */ /* 0x000fe4000fffe0ff */
[----:B------:R-:W-:Y:S01]  /*38e0*/  UISETP.NE.AND UP1, UPT, UR4, 0x8, UPT ;  /* 0x000000080400788c */ /* 0x000fe2000bf25270 */
[----:B------:R-:W-:Y:S01]  /*38f0*/  PLOP3.LUT P0, PT, PT, PT, UP0, 0x80, 0x8 ;  /* 0x000000000008781c */ /* 0x000fe20003f0f008 */
[----:B------:R-:W-:Y:S02]  /*3900*/  UIADD3 UR22, UPT, UPT, UR22, -0x1, URZ ;  /* 0xffffffff16167890 */ /* 0x000fe4000fffe0ff */
[----:B------:R-:W-:Y:S02]  /*3910*/  USEL UR6, URZ, 0x1, UP1 ;  /* 0x00000001ff067887 */ /* 0x000fe40008800000 */
[----:B------:R-:W-:Y:S01]  /*3920*/  USEL UR24, UR4, URZ, UP1 ;  /* 0x000000ff04187287 */ /* 0x000fe20008800000 */
[----:B------:R-:W-:Y:S01]  /*3930*/  UMOV UR7, 0x40004040 ;  /* 0x4000404000077882 */ /* 0x000fe20000000000 */
[----:B------:R-:W-:Y:S02]  /*3940*/  UMOV UR5, 0x40004040 ;  /* 0x4000404000057882 */ /* 0x000fe40000000000 */
[----:B------:R-:W-:Y:S01]  /*3950*/  @UP0 ULEA UR4, UR24, UR26, 0x3 ;  /* 0x0000001a18040291 */ /* 0x000fe2000f8e18ff */
[----:B------:R-:W-:Y:S01]  /*3960*/  LOP3.LUT R8, R8, UR6, RZ, 0x3c, !PT ;  /* 0x0000000608087c12 */ /* 0x000fe2000f8e3cff */
[----:B------:R-:W-:Y:S01]  /*3970*/  ULEA UR6, UR10, UR29, 0xa ;  /* 0x0000001d0a067291 */ /* 0x000fe2000f8e50ff */
[----:B------:R-:W-:Y:S02]  /*3980*/  UMOV UR21, 0x40004040 ;  /* 0x4000404000157882 */ /* 0x000fe40000000000 */
[----:B-1----:R-:W-:Y:S01]  /*3990*/  @P0 SHF.L.U32 R0, R8, 0x1f, RZ ;  /* 0x0000001f08000819 */ /* 0x002fe200000006ff */
[----:B------:R-:W-:Y:S02]  /*39a0*/  UIADD3 UR20, UPT, UPT, UR6, 0x2, URZ ;  /* 0x0000000206147890 */ /* 0x000fe4000fffe0ff */
[----:B------:R-:W-:Y:S01]  /*39b0*/  UIADD3 UR16, UPT, UPT, UR6, 0x4, URZ ;  /* 0x0000000406107890 */ /* 0x000fe2000fffe0ff */
[----:B------:R2:W3:Y:S01]  /*39c0*/  @P0 SYNCS.PHASECHK.TRANS64.TRYWAIT P2, [UR4], R0 ;  /* 0x00000000ff0005a7 */ /* 0x0004e20008041104 */
[----:B------:R-:W-:Y:S02]  /*39d0*/  ULEA UR4, UR10, UR28, 0x9 ;  /* 0x0000001c0a047291 */ /* 0x000fe4000f8e48ff */
[----:B------:R-:W-:Y:S02]  /*39e0*/  UIADD3 UR12, UPT, UPT, UR6, 0x6, URZ ;  /* 0x00000006060c7890 */ /* 0x000fe4000fffe0ff */
[----:B------:R-:W-:Y:S02]  /*39f0*/  UIADD3 UR18, UPT, UPT, UR4, 0x2, URZ ;  /* 0x0000000204127890 */ /* 0x000fe4000fffe0ff */
[----:B------:R-:W-:Y:S02]  /*3a00*/  UIADD3 UR14, UPT, UPT, UR4, 0x4, URZ ;  /* 0x00000004040e7890 */ /* 0x000fe4000fffe0ff */
[----:B------:R-:W-:Y:S01]  /*3a10*/  UIADD3 UR8, UPT, UPT, UR4, 0x6, URZ ;  /* 0x0000000604087890 */ /* 0x000fe2000fffe0ff */
[----:B------:R2:W-:Y:S01]  /*3a20*/  UTCIMMA gdesc[UR4], gdesc[UR6], tmem[UR11], tmem[UR38], idesc[UR39], UP2 ;  /* 0x00ff2606040075ea */ /* 0x0005e2000900010b */
[----:B------:R-:W-:Y:S01]  /*3a30*/  UPLOP3.LUT UP2, UPT, UPT, UPT, UPT, 0x80, 0x8 ;  /* 0x000000000008789c */ /* 0x000fe20003f4f070 */
[----:B------:R-:W-:Y:S01]  /*3a40*/  UMOV UR19, 0x40004040 ;  /* 0x4000404000137882 */ /* 0x000fe20000000000 */
[----:B------:R-:W-:Y:S01]  /*3a50*/  UMOV UR17, 0x40004040 ;  /* 0x4000404000117882 */ /* 0x000fe20000000000 */
[----:B------:R2:W-:Y:S01]  /*3a60*/  UTCIMMA gdesc[UR18], gdesc[UR20], tmem[UR11], tmem[UR36], idesc[UR37], UPT ;  /* 0x00ff2414120075ea */ /* 0x0005e2000b80010b */
[----:B------:R-:W-:Y:S01]  /*3a70*/  UMOV UR15, 0x40004040 ;  /* 0x40004040000f7882 */ /* 0x000fe20000000000 */
[----:B------:R-:W-:Y:S01]  /*3a80*/  UMOV UR13, 0x40004040 ;  /* 0x40004040000d7882 */ /* 0x000fe20000000000 */
[----:B------:R-:W-:Y:S01]  /*3a90*/  UMOV UR9, 0x40004040 ;  /* 0x4000404000097882 */ /* 0x000fe20000000000 */
[----:B------:R2:W-:Y:S01]  /*3aa0*/  UTCIMMA gdesc[UR14], gdesc[UR16], tmem[UR11], tmem[UR34], idesc[UR35], UPT ;  /* 0x00ff22100e0075ea */ /* 0x0005e2000b80010b */
[----:B------:R2:W-:Y:S01]  /*3ab0*/  UTCIMMA gdesc[UR8], gdesc[UR12], tmem[UR11], tmem[UR32], idesc[UR33], UPT ;  /* 0x00ff200c080075ea */ /* 0x0005e2000b80010b */
[----:B------:R2:W-:Y:S01]  /*3ac0*/  UTCBAR.MULTICAST [UR25], URZ, UR27 ;  /* 0x000000ff190073e9 */ /* 0x0005e2000800081b */
[----:B------:R-:W-:Y:S01]  /*3ad0*/  UMOV UR10, UR24 ;  /* 0x00000018000a7c82 */ /* 0x000fe20008000000 */
[----:B------:R-:W-:Y:S05]  /*3ae0*/  BRA.U UP3, `(.L_x_70) ;  /* 0xfffffffd03507547 */ /* 0x000fea000b83ffff */
.L_x_67:
[----:B--2---:R-:W-:Y:S01]  /*3af0*/  UIADD3 UR4, UPT, UPT, UR30, 0x1, URZ ;  /* 0x000000011e047890 */ /* 0x004fe2000fffe0ff */
[C---:B------:R-:W-:Y:S01]  /*3b00*/  ISETP.NE.AND P0, PT, R10.reuse, 0x2, PT ;  /* 0x000000020a00780c */ /* 0x040fe20003f05270 */
[----:B------:R-:W-:Y:S02]  /*3b10*/  UIADD3 UR5, UPT, UPT, UR31, 0xd0, URZ ;  /* 0x000000d01f057890 */ /* 0x000fe4000fffe0ff */
[----:B------:R-:W-:Y:S01]  /*3b20*/  UISETP.NE.AND UP0, UPT, UR4, 0x4, UPT ;  /* 0x000000040400788c */ /* 0x000fe2000bf05270 */
[----:B-1----:R-:W-:Y:S02]  /*3b30*/  SEL R0, RZ, 0x1, P0 ;  /* 0x00000001ff007807 */ /* 0x002fe40000000000 */
[----:B------:R-:W-:Y:S01]  /*3b40*/  SEL R10, R10, RZ, P0 ;  /* 0x000000ff0a0a7207 */ /* 0x000fe20000000000 */
[----:B------:R-:W-:Y:S01]  /*3b50*/  USEL UR6, URZ, 0x1, UP0 ;  /* 0x00000001ff067887 */ /* 0x000fe20008000000 */
[----:B------:R-:W-:Y:S01]  /*3b60*/  LOP3.LUT R9, R9, R0, RZ, 0x3c, !PT ;  /* 0x0000000009097212 */ /* 0x000fe200078e3cff */
[----:B------:R-:W-:Y:S01]  /*3b70*/  USEL UR30, UR4, URZ, UP0 ;  /* 0x000000ff041e7287 */ /* 0x000fe20008000000 */
[----:B------:R1:W-:Y:S03]  /*3b80*/  UTCBAR [UR5], URZ ;  /* 0x000000ff050073e9 */ /* 0x0003e600080000ff */
[----:B------:R-:W-:Y:S01]  /*3b90*/  LOP3.LUT R11, R11, UR6, RZ, 0x3c, !PT ;  /* 0x000000060b0b7c12 */ /* 0x000fe2000f8e3cff */
[----:B------:R-:W-:Y:S07]  /*3ba0*/  @P1 BRA `(.L_x_71) ;  /* 0xfffffff800881947 */ /* 0x000fee000383ffff */
[----:B------:R-:W2:Y:S01]  /*3bb0*/  S2UR UR8, SR_CgaCtaId ;  /* 0x00000000000879c3 */ /* 0x000ea20000008800 */
[----:B------:R-:W-:Y:S01]  /*3bc0*/  ELECT P0, URZ, PT ;  /* 0x0000000000ff782f */ /* 0x000fe20003800000 */
[----:B------:R-:W-:Y:S01]  /*3bd0*/  IMAD.MOV.U32 R0, RZ, RZ, 0x1 ;  /* 0x00000001ff007424 */ /* 0x000fe200078e00ff */
[----:B------:R-:W-:Y:S01]  /*3be0*/  UIADD3 UR26, UPT, UPT, UR26, 0xf0, URZ ;  /* 0x000000f01a1a7890 */ /* 0x000fe2000fffe0ff */
[----:B------:R-:W-:Y:S01]  /*3bf0*/  SHF.L.U32 R2, R11, 0x1f, RZ ;  /* 0x0000001f0b027819 */ /* 0x000fe200000006ff */
[----:B------:R-:W-:-:S03]  /*3c00*/  UMOV UR4, 0x40 ;  /* 0x0000004000047882 */ /* 0x000fc60000000000 */
[----:B------:R-:W-:Y:S01]  /*3c10*/  UVIRTCOUNT.DEALLOC.SMPOOL 0x80 ;  /* 0x000000800000784c */ /* 0x000fe20000000000 */
[----:B--2---:R-:W-:Y:S02]  /*3c20*/  ULEA UR8, UR8, UR4, 0x18 ;  /* 0x0000000408087291 */ /* 0x004fe4000f8ec0ff */
[----:B------:R-:W-:-:S07]  /*3c30*/  ULEA UR4, UR30, UR26, 0x3 ;  /* 0x0000001a1e047291 */ /* 0x000fce000f8e18ff */
[----:B------:R2:W-:Y:S02]  /*3c40*/  @P0 STS.U8 [UR8+0x1c], R0 ;  /* 0x00001c00ff000988 */ /* 0x0005e40008000008 */
[----:B------:R-:W4:Y:S02]  /*3c50*/  SYNCS.PHASECHK.TRANS64.TRYWAIT P0, [UR4], R2 ;  /* 0x00000002ff0075a7 */ /* 0x000f240008001104 */
[----:B--2-4-:R-:W-:Y:S05]  /*3c60*/  @!P0 BRA `(.L_x_72) ;  /* 0x0000004400808947 */ /* 0x014fea0003800000 */
.L_x_145:
[----:B------:R-:W-:-:S04]  /*3c70*/  UIADD3 UR4, UPT, UPT, UR30, 0x1, URZ ;  /* 0x000000011e047890 */ /* 0x000fc8000fffe0ff */
[----:B------:R-:W-:-:S04]  /*3c80*/  UISETP.NE.AND UP0, UPT, UR4, 0x4, UPT ;  /* 0x000000040400788c */ /* 0x000fc8000bf05270 */
[----:B------:R-:W-:Y:S02]  /*3c90*/  USEL UR6, URZ, 0x1, UP0 ;  /* 0x00000001ff067887 */ /* 0x000fe40008000000 */
[----:B------:R-:W-:-:S04]  /*3ca0*/  USEL UR4, UR4, URZ, UP0 ;  /* 0x000000ff04047287 */ /* 0x000fc80008000000 */
[----:B-1----:R-:W-:Y:S01]  /*3cb0*/  ULEA UR5, UR4, UR26, 0x3 ;  /* 0x0000001a04057291 */ /* 0x002fe2000f8e18ff */
[----:B--2---:R-:W-:-:S04]  /*3cc0*/  LOP3.LUT R2, R11, UR6, RZ, 0x3c, !PT ;  /* 0x000000060b027c12 */ /* 0x004fc8000f8e3cff */
[----:B------:R-:W-:-:S04]  /*3cd0*/  SHF.L.U32 R3, R2, 0x1f, RZ ;  /* 0x0000001f02037819 */ /* 0x000fc800000006ff */
[----:B------:R-:W1:Y:S02]  /*3ce0*/  SYNCS.PHASECHK.TRANS64.TRYWAIT P0, [UR5], R3 ;  /* 0x00000003ff0075a7 */ /* 0x000e640008001105 */
[----:B-1----:R-:W-:Y:S05]  /*3cf0*/  @!P0 BRA `(.L_x_73) ;  /* 0x0000004400748947 */ /* 0x002fea0003800000 */
.L_x_147:
        /* <DEDUP_REMOVED lines=9> */
.L_x_149:
[----:B------:R-:W-:-:S04]  /*3d90*/  UIADD3 UR4, UPT, UPT, UR4, 0x1, URZ ;  /* 0x0000000104047890 */ /* 0x000fc8000fffe0ff */
[----:B------:R-:W-:-:S04]  /*3da0*/  UISETP.NE.AND UP0, UPT, UR4, 0x4, UPT ;  /* 0x000000040400788c */ /* 0x000fc8000bf05270 */
[----:B------:R-:W-:Y:S02]  /*3db0*/  USEL UR5, URZ, 0x1, UP0 ;  /* 0x00000001ff057887 */ /* 0x000fe40008000000 */
[----:B------:R-:W-:-:S04]  /*3dc0*/  USEL UR4, UR4, URZ, UP0 ;  /* 0x000000ff04047287 */ /* 0x000fc80008000000 */
[----:B------:R-:W-:Y:S01]  /*3dd0*/  ULEA UR4, UR4, UR26, 0x3 ;  /* 0x0000001a04047291 */ /* 0x000fe2000f8e18ff */
[----:B------:R-:W-:-:S04]  /*3de0*/  LOP3.LUT R2, R2, UR5, RZ, 0x3c, !PT ;  /* 0x0000000502027c12 */ /* 0x000fc8000f8e3cff */
[----:B------:R-:W-:-:S04]  /*3df0*/  SHF.L.U32 R2, R2, 0x1f, RZ ;  /* 0x0000001f02027819 */ /* 0x000fc800000006ff */
[----:B------:R-:W2:Y:S02]  /*3e00*/  SYNCS.PHASECHK.TRANS64.TRYWAIT P0, [UR4], R2 ;  /* 0x00000002ff0075a7 */ /* 0x000ea40008001104 */
[----:B--2---:R-:W-:Y:S05]  /*3e10*/  @!P0 BRA `(.L_x_75) ;  /* 0x00000044005c8947 */ /* 0x004fea0003800000 */
.L_x_151:
[----:B------:R-:W-:Y:S01]  /*3e20*/  NOP ;  /* 0x0000000000007918 */ /* 0x000fe20000000000 */
[----:B-1----:R-:W1:Y:S01]  /*3e30*/  LDS R0, [UR8+0x14] ;  /* 0x00001408ff007984 */ /* 0x002e620008000800 */
[----:B------:R-:W-:Y:S01]  /*3e40*/  ULOP3.LUT UR4, UR42, 0xffff, URZ, 0xc0, !UPT ;  /* 0x0000ffff2a047892 */ /* 0x000fe2000f8ec0ff */
[----:B------:R-:W-:Y:S01]  /*3e50*/  UMOV UR5, 0xffff ;  /* 0x0000ffff00057882 */ /* 0x000fe20000000000 */
[----:B------:R-:W-:Y:S02]  /*3e60*/  UMOV UR6, 0x1 ;  /* 0x0000000100067882 */ /* 0x000fe40000000000 */
[----:B------:R-:W-:-:S04]  /*3e70*/  USHF.R.U32.HI UR4, URZ, 0x5, UR4 ;  /* 0x00000005ff047899 */ /* 0x000fc80008011604 */
[----:B------:R-:W-:Y:S02]  /*3e80*/  USHF.L.U32 UR5, UR5, UR4, URZ ;  /* 0x0000000405057299 */ /* 0x000fe400080006ff */
[----:B------:R-:W-:-:S04]  /*3e90*/  USHF.L.U32 UR4, UR6, UR4, URZ ;  /* 0x0000000406047299 */ /* 0x000fc800080006ff */
[----:B-1----:R-:W-:-:S04]  /*3ea0*/  LOP3.LUT R0, R0, UR5, RZ, 0xc0, !PT ;  /* 0x0000000500007c12 */ /* 0x002fc8000f8ec0ff */
[----:B------:R-:W-:-:S13]  /*3eb0*/  ISETP.NE.AND P0, PT, R0, UR5, PT ;  /* 0x0000000500007c0c */ /* 0x000fda000bf05270 */
[----:B------:R-:W-:Y:S05]  /*3ec0*/  @P0 BRA `(.L_x_76) ;  /* 0x0000000000580947 */ /* 0x000fea0003800000 */
[----:B------:R-:W1:Y:S02]  /*3ed0*/  LDS R0, [UR8+0x18] ;  /* 0x00001808ff007984 */ /* 0x000e640008000800 */
[----:B-1----:R-:W-:-:S04]  /*3ee0*/  LOP3.LUT R0, R0, UR4, RZ, 0xc0, !PT ;  /* 0x0000000400007c12 */ /* 0x002fc8000f8ec0ff */
[----:B------:R-:W-:-:S13]  /*3ef0*/  ISETP.NE.AND P0, PT, R0, UR4, PT ;  /* 0x0000000400007c0c */ /* 0x000fda000bf05270 */
[----:B------:R-:W-:Y:S05]  /*3f00*/  @P0 BRA `(.L_x_77) ;  /* 0x00000000003c0947 */ /* 0x000fea0003800000 */
[----:B------:R-:W1:Y:S01]  /*3f10*/  S2R R2, SR_LANEID ;  /* 0x0000000000027919 */ /* 0x000e620000000000 */
[----:B------:R-:W-:-:S06]  /*3f20*/  ULOP3.LUT UR5, URZ, UR5, URZ, 0x33, !UPT ;  /* 0x00000005ff057292 */ /* 0x000fcc000f8e33ff */
[----:B------:R-:W-:-:S04]  /*3f30*/  IMAD.U32 R0, RZ, RZ, UR5 ;  /* 0x00000005ff007e24 */ /* 0x000fc8000f8e00ff */
[----:B------:R2:W4:Y:S02]  /*3f40*/  REDUX UR7, R0 ;  /* 0x00000000000773c4 */ /* 0x0005240000000000 */
[----:B------:R1:W-:Y:S01]  /*3f50*/  UTCATOMSWS.AND URZ, UR5 ;  /* 0x0000000500ff79e3 */ /* 0x0003e20008000000 */
[----:B--2---:R-:W-:Y:S01]  /*3f60*/  LOP3.LUT R0, RZ, UR4, RZ, 0x33, !PT ;  /* 0x00000004ff007c12 */ /* 0x004fe2000f8e33ff */
[----:B------:R-:W-:Y:S02]  /*3f70*/  VOTEU.ANY UR4, UPT, PT ;  /* 0x0000000000047886 */ /* 0x000fe400038e0100 */
[----:B------:R-:W-:Y:S02]  /*3f80*/  UFLO.U32 UR4, UR4 ;  /* 0x00000004000472bd */ /* 0x000fe400080e0000 */
[----:B------:R-:W2:Y:S04]  /*3f90*/  REDUX UR6, R0 ;  /* 0x00000000000673c4 */ /* 0x000ea80000000000 */
[----:B-1----:R-:W-:-:S02]  /*3fa0*/  ISETP.EQ.U32.AND P0, PT, R2, UR4, PT ;  /* 0x0000000402007c0c */ /* 0x002fc4000bf02070 */
[----:B----4-:R-:W-:-:S11]  /*3fb0*/  MOV R2, UR7 ;  /* 0x0000000700027c02 */ /* 0x010fd60008000f00 */
[----:B------:R1:W-:Y:S01]  /*3fc0*/  @P0 ATOMS.AND RZ, [UR8+0x14], R2 ;  /* 0x00001402ffff098c */ /* 0x0003e2000a800008 */
[----:B--2---:R-:W-:-:S05]  /*3fd0*/  IMAD.U32 R0, RZ, RZ, UR6 ;  /* 0x00000006ff007e24 */ /* 0x004fca000f8e00ff */
[----:B------:R1:W-:Y:S01]  /*3fe0*/  @P0 ATOMS.AND RZ, [UR8+0x18], R0 ;  /* 0x00001800ffff098c */ /* 0x0003e2000a800008 */
[----:B------:R-:W-:Y:S05]  /*3ff0*/  BRA `(.L_x_78) ;  /* 0x0000000000147947 */ /* 0x000fea0003800000 */
.L_x_77:
[----:B------:R-:W-:Y:S02]  /*4000*/  MOV R2, 0x4020 ;  /* 0x0000402000027802 */ /* 0x000fe40000000f00 */
[----:B---3-5:R-:W-:Y:S05]  /*4010*/  CALL.REL.NOINC `($__internal_0_$__cuda_sm10x_tcgen05_guardrail_trap_col_being_dealloced_not_returned_by_alloc) ;  /* 0x0000004400b87944 */ /* 0x028fea0003c00000 */
[----:B------:R-:W-:Y:S05]  /*4020*/  BRA `(.L_x_78) ;  /* 0x0000000000087947 */ /* 0x000fea0003800000 */
.L_x_76:
[----:B------:R-:W-:Y:S02]  /*4030*/  MOV R2, 0x4050 ;  /* 0x0000405000027802 */ /* 0x000fe40000000f00 */
[----:B---3-5:R-:W-:Y:S05]  /*4040*/  CALL.REL.NOINC `($__internal_2_$__cuda_sm10x_tcgen05_guardrail_trap_unallocated_columns_being_dealloced) ;  /* 0x0000004400c47944 */ /* 0x028fea0003c00000 */
.L_x_78:
[----:B------:R-:W-:Y:S01]  /*4050*/  NOP ;  /* 0x0000000000007918 */ /* 0x000fe20000000000 */
[----:B------:R-:W-:Y:S05]  /*4060*/  EXIT ;  /* 0x000000000000794d */ /* 0x000fea0003800000 */
.L_x_60:
[----:B------:R-:W-:-:S09]  /*4070*/  UISETP.NE.OR UP0, UPT, UR18, 0x3, !UP3 ;  /* 0x000000031200788c */ /* 0x000fd2000df05670 */
[----:B------:R-:W-:Y:S05]  /*4080*/  BRA.U UP0, `(.L_x_79) ;  /* 0x0000000d00ac7547 */ /* 0x000fea000b800000 */
[----:B------:R-:W2:Y:S01]  /*4090*/  LDCU.64 UR4, c[0x0][0x888] ;  /* 0x00011100ff0477ac */ /* 0x000ea20008000a00 */
[----:B------:R-:W3:Y:S01]  /*40a0*/  LDC.64 R12, c[0x0][0x348] ;  /* 0x0000d200ff0c7b82 */ /* 0x000ee20000000a00 */
[----:B------:R-:W-:Y:S02]  /*40b0*/  HFMA2 R9, -RZ, RZ, 0, 0 ;  /* 0x00000000ff097431 */ /* 0x000fe400000001ff */
[----:B------:R-:W-:Y:S01]  /*40c0*/  IMAD.MOV.U32 R11, RZ, RZ, 0x1 ;  /* 0x00000001ff0b7424 */ /* 0x000fe200078e00ff */
[----:B------:R-:W4:Y:S01]  /*40d0*/  LDCU UR31, c[0x0][0x370] ;  /* 0x00006e00ff1f77ac */ /* 0x000f220008000800 */
[----:B------:R-:W-:Y:S01]  /*40e0*/  IMAD.MOV.U32 R10, RZ, RZ, RZ ;  /* 0x000000ffff0a7224 */ /* 0x000fe200078e00ff */
[----:B------:R-:W-:Y:S01]  /*40f0*/  MOV R3, 0x1000 ;  /* 0x0000100000037802 */ /* 0x000fe20000000f00 */
[----:B------:R-:W4:Y:S01]  /*4100*/  LDCU.128 UR32, c[0x0][0xb10] ;  /* 0x00016200ff2077ac */ /* 0x000f220008000c00 */
[----:B------:R-:W1:Y:S01]  /*4110*/  LDCU UR30, c[0x0][0x374] ;  /* 0x00006e80ff1e77ac */ /* 0x000e620008000800 */
[----:B------:R-:W1:Y:S01]  /*4120*/  LDCU.64 UR28, c[0x0][0x890] ;  /* 0x00011200ff1c77ac */ /* 0x000e620008000a00 */
[----:B------:R-:W1:Y:S01]  /*4130*/  LDCU UR15, c[0x0][0xb0c] ;  /* 0x00016180ff0f77ac */ /* 0x000e620008000800 */
[----:B--2---:R-:W-:Y:S01]  /*4140*/  UISETP.NE.U32.AND UP0, UPT, UR4, URZ, UPT ;  /* 0x000000ff0400728c */ /* 0x004fe2000bf05070 */
[----:B------:R-:W2:Y:S01]  /*4150*/  LDCU UR41, c[0x0][0xb20] ;  /* 0x00016400ff2977ac */ /* 0x000ea20008000800 */
[----:B------:R-:W2:Y:S01]  /*4160*/  LDCU UR4, c[0x0][0xb30] ;  /* 0x00016600ff0477ac */ /* 0x000ea20008000800 */
[----:B------:R-:W-:Y:S01]  /*4170*/  UMOV UR21, 0x400 ;  /* 0x0000040000157882 */ /* 0x000fe20000000000 */
[----:B----4-:R-:W-:-:S02]  /*4180*/  UIMAD.WIDE.U32 UR6, UR31, UR32, URZ ;  /* 0x000000201f0672a5 */ /* 0x010fc4000f8e00ff */
[----:B-1----:R-:W-:Y:S02]  /*4190*/  UIMAD.WIDE.U32 UR8, UR30, UR35, URZ ;  /* 0x000000231e0872a5 */ /* 0x002fe4000f8e00ff */
[----:B------:R-:W-:Y:S02]  /*41a0*/  ULEA UR21, UR45, UR21, 0x18 ;  /* 0x000000152d157291 */ /* 0x000fe4000f8ec0ff */
[----:B------:R-:W-:Y:S02]  /*41b0*/  UISETP.NE.U32.AND UP6, UPT, UR28, URZ, UPT ;  /* 0x000000ff1c00728c */ /* 0x000fe4000bfc5070 */
[----:B------:R-:W-:Y:S02]  /*41c0*/  UIADD3 UR38, UPT, UPT, UR21, 0x88, URZ ;  /* 0x0000008815267890 */ /* 0x000fe4000fffe0ff */
[----:B------:R-:W-:Y:S02]  /*41d0*/  UISETP.NE.AND.EX UP5, UPT, UR5, URZ, UPT, UP0 ;  /* 0x000000ff0500728c */ /* 0x000fe4000bfa5300 */
[----:B------:R-:W-:Y:S01]  /*41e0*/  UISETP.NE.AND UP0, UPT, UR42, 0x1, UPT ;  /* 0x000000012a00788c */ /* 0x000fe2000bf05270 */
[----:B------:R-:W-:Y:S01]  /*41f0*/  UMOV UR6, UR7 ;  /* 0x0000000700067c82 */ /* 0x000fe20008000000 */
[----:B------:R-:W-:Y:S01]  /*4200*/  UMOV UR39, UR9 ;  /* 0x0000000900277c82 */ /* 0x000fe20008000000 */
[----:B------:R-:W-:-:S02]  /*4210*/  USEL UR37, URZ, 0x1, UP4 ;  /* 0x00000001ff257887 */ /* 0x000fc4000a000000 */
[----:B------:R-:W-:Y:S02]  /*4220*/  UISETP.NE.AND UP0, UPT, UR15, 0x1, UPT ;  /* 0x000000010f00788c */ /* 0x000fe4000bf05270 */
[----:B------:R-:W-:Y:S02]  /*4230*/  UPLOP3.LUT UP4, UPT, UPT, UPT, UPT, 0x40, 0x4 ;  /* 0x000000000004789c */ /* 0x000fe40003f8e870 */
[----:B------:R-:W-:Y:S01]  /*4240*/  UISETP.GE.AND UP2, UPT, UR42, 0x1, UPT ;  /* 0x000000012a00788c */ /* 0x000fe2000bf46270 */
[----:B------:R-:W1:Y:S01]  /*4250*/  LDCU.64 UR22, c[0x0][0xb28] ;  /* 0x00016500ff1677ac */ /* 0x000e620008000a00 */
[----:B------:R-:W-:Y:S02]  /*4260*/  UISETP.NE.AND.EX UP6, UPT, UR29, URZ, UPT, UP6 ;  /* 0x000000ff1d00728c */ /* 0x000fe4000bfc5360 */
[----:B------:R-:W-:Y:S02]  /*4270*/  UIADD3 UR17, UPT, UPT, UR21, 0x80, URZ ;  /* 0x0000008015117890 */ /* 0x000fe4000fffe0ff */
[----:B------:R-:W-:-:S02]  /*4280*/  UPRMT UR38, UR45, 0x654, UR38 ;  /* 0x000006542d267896 */ /* 0x000fc40008000026 */
[----:B------:R-:W-:Y:S02]  /*4290*/  USHF.R.U32.HI UR40, URZ, UR33, UR6 ;  /* 0x00000021ff287299 */ /* 0x000fe40008011606 */
[----:B--2---:R-:W-:Y:S02]  /*42a0*/  USHF.R.U32.HI UR39, URZ, UR41, UR39 ;  /* 0x00000029ff277299 */ /* 0x004fe40008011627 */
[----:B------:R-:W-:Y:S02]  /*42b0*/  UISETP.NE.AND UP0, UPT, UR34, 0x1, UPT ;  /* 0x000000012200788c */ /* 0x000fe4000bf05270 */
[----:B---3--:R-:W-:-:S11]  /*42c0*/  UISETP.NE.AND UP3, UPT, UR4, 0x1, UPT ;  /* 0x000000010400788c */ /* 0x008fd6000bf65270 */
.L_x_88:
[C---:B------:R-:W-:Y:S02]  /*42d0*/  LEA R8, R10.reuse, UR21, 0x3 ;  /* 0x000000150a087c11 */ /* 0x040fe4000f8e18ff */
[----:B------:R-:W-:Y:S02]  /*42e0*/  SHF.L.U32 R0, R9, 0x1f, RZ ;  /* 0x0000001f09007819 */ /* 0x000fe400000006ff */
[----:B------:R-:W-:Y:S02]  /*42f0*/  LEA R4, R10, UR21, 0x4 ;  /* 0x000000150a047c11 */ /* 0x000fe4000f8e20ff */
[----:B--2---:R-:W2:Y:S02]  /*4300*/  SYNCS.PHASECHK.TRANS64.TRYWAIT P0, [R8+URZ+0xb0], R0 ;  /* 0x0000b000080075a7 */ /* 0x004ea400080011ff */
[----:B--2---:R-:W-:Y:S05]  /*4310*/  @!P0 BRA `(.L_x_80) ;  /* 0x0000004000348947 */ /* 0x004fea0003800000 */
.L_x_152:
[----:B------:R-:W3:Y:S01]  /*4320*/  LDS.128 R4, [R4+0x140] ;  /* 0x0001400004047984 */ /* 0x000ee20000000c00 */
[----:B------:R-:W-:Y:S01]  /*4330*/  UISETP.GE.AND UP0, UPT, UR42, 0x1, UPT ;  /* 0x000000012a00788c */ /* 0x000fe2000bf06270 */
[----:B------:R-:W-:Y:S01]  /*4340*/  @!PT LDS RZ, [RZ] ;  /* 0x00000000fffff984 */ /* 0x000fe20000000800 */
[----:B------:R-:W-:Y:S01]  /*4350*/  @!PT LDS RZ, [RZ] ;  /* 0x00000000fffff984 */ /* 0x000fe20000000800 */
[----:B------:R-:W-:Y:S01]  /*4360*/  @!PT LDS RZ, [RZ] ;  /* 0x00000000fffff984 */ /* 0x000fe20000000800 */
[----:B------:R-:W-:Y:S01]  /*4370*/  @!PT LDS RZ, [RZ] ;  /* 0x00000000fffff984 */ /* 0x000fe20000000800 */
[----:B------:R4:W-:Y:S06]  /*4380*/  MEMBAR.ALL.CTA ;  /* 0x0000000000007992 */ /* 0x0009ec0000008000 */
[----:B----4-:R-:W4:Y:S01]  /*4390*/  FENCE.VIEW.ASYNC.S ;  /* 0x00000000000073c6 */ /* 0x010f220000000000 */
[----:B---3--:R-:W-:Y:S11]  /*43a0*/  LOP3.LUT P0, RZ, R6, 0x1, RZ, 0xc0, !PT ;  /* 0x0000000106ff7812 */ /* 0x008ff6000780c0ff */
[----:B------:R-:W-:Y:S02]  /*43b0*/  @!UPT UIADD3 URZ, UPT, UPT, URZ, URZ, URZ ;  /* 0x000000fffffff290 */ /* 0x000fe4000fffe0ff */
[----:B----4-:R-:W-:Y:S01]  /*43c0*/  VOTEU.ANY UP2, P0 ;  /* 0x0000000000ff7886 */ /* 0x010fe20000040100 */
[----:B------:R-:W-:Y:S11]  /*43d0*/  PLOP3.LUT P0, PT, PT, PT, UP2, 0x80, 0x8 ;  /* 0x000000000008781c */ /* 0x000ff60003f0f028 */
[----:B------:R-:W-:Y:S02]  /*43e0*/  @!UPT UIADD3 URZ, UPT, UPT, URZ, URZ, URZ ;  /* 0x000000fffffff290 */ /* 0x000fe4000fffe0ff */
[----:B--2---:R-:W-:Y:S02]  /*43f0*/  @P0 SHF.R.U32.HI R0, RZ, 0x10, R5 ;  /* 0x00000010ff000819 */ /* 0x004fe40000011605 */
[----:B------:R-:W-:Y:S02]  /*4400*/  @P0 MOV R2, R4 ;  /* 0x0000000400020202 */ /* 0x000fe40000000f00 */
[----:B------:R-:W-:Y:S01]  /*4410*/  @P0 R2UR UR4, R0 ;  /* 0x00000000000402ca */ /* 0x000fe200000e0000 */
[----:B------:R-:W-:Y:S01]  /*4420*/  VIADD R0, R8, 0xc0 ;  /* 0x000000c008007836 */ /* 0x000fe20000000000 */
[----:B------:R-:W-:Y:S02]  /*4430*/  @P0 LOP3.LUT R4, R5, 0xffff, RZ, 0xc0, !PT ;  /* 0x0000ffff05040812 */ /* 0x000fe400078ec0ff */
[----:B------:R-:W-:Y:S02]  /*4440*/  @P0 R2UR UR6, R2 ;  /* 0x00000000020602ca */ /* 0x000fe400000e0000 */
[----:B------:R-:W-:Y:S02]  /*4450*/  PRMT R0, RZ, 0x654, R0 ;  /* 0x00000654ff007816 */ /* 0x000fe40000000000 */
[----:B------:R-:W-:Y:S02]  /*4460*/  @P0 R2UR UR5, R4 ;  /* 0x00000000040502ca */ /* 0x000fe400000e0000 */
[----:B------:R2:W-:Y:S03]  /*4470*/  SYNCS.ARRIVE.TRANS64.RED.A1T0 RZ, [R0+URZ], RZ ;  /* 0x000000ff00ff79a7 */ /* 0x0005e600081004ff */
[----:B------:R-:W-:Y:S04]  /*4480*/  @UP2 UMOV UR27, UR4 ;  /* 0x00000004001b2c82 */ /* 0x000fe80008000000 */
[----:B------:R-:W-:Y:S04]  /*4490*/  @UP2 UMOV UR14, UR6 ;  /* 0x00000006000e2c82 */ /* 0x000fe80008000000 */
[----:B------:R-:W-:Y:S01]  /*44a0*/  @UP2 UMOV UR13, UR5 ;  /* 0x00000005000d2c82 */ /* 0x000fe20008000000 */
[----:B------:R-:W-:Y:S05]  /*44b0*/  BRA.U !UP0, `(.L_x_81) ;  /* 0x0000000108c07547 */ /* 0x000fea000b800000 */
[----:B------:R-:W-:Y:S02]  /*44c0*/  UIMAD.WIDE.U32 UR8, UR13, UR35, URZ ;  /* 0x000000230d0872a5 */ /* 0x000fe4000f8e00ff */
[----:B------:R-:W-:Y:S02]  /*44d0*/  UP2UR UR12, UPR, URZ, 0x4 ;  /* 0x00000004ff0c7883 */ /* 0x000fe40008000000 */
[----:B------:R-:W-:Y:S02]  /*44e0*/  UISETP.NE.AND UP2, UPT, UR34, 0x1, UPT ;  /* 0x000000012200788c */ /* 0x000fe4000bf45270 */
[----:B------:R-:W-:Y:S02]  /*44f0*/  UIMAD.WIDE.U32 UR10, UR14, UR32, URZ ;  /* 0x000000200e0a72a5 */ /* 0x000fe4000f8e00ff */
[----:B------:R-:W-:Y:S02]  /*4500*/  USEL UR4, UR30, UR39, !UP2 ;  /* 0x000000271e047287 */ /* 0x000fe4000d000000 */
[----:B------:R-:W-:Y:S02]  /*4510*/  UISETP.NE.AND UP0, UPT, UR15, 0x1, UPT ;  /* 0x000000010f00788c */ /* 0x000fe4000bf05270 */
[----:B------:R-:W-:Y:S02]  /*4520*/  UP2UR UR16, UPR, URZ, 0x2 ;  /* 0x00000002ff107883 */ /* 0x000fe40008000000 */
[----:B------:R-:W-:Y:S02]  /*4530*/  UISETP.NE.AND UP1, UPT, UR42, 0x1, UPT ;  /* 0x000000012a00788c */ /* 0x000fe4000bf25270 */
[----:B-1----:R-:W-:Y:S02]  /*4540*/  UIMAD.WIDE.U32 UR18, UR4, UR22, URZ ;  /* 0x00000016041272a5 */ /* 0x002fe4000f8e00ff */
[----:B------:R-:W-:Y:S01]  /*4550*/  USEL UR7, UR31, UR40, !UP0 ;  /* 0x000000281f077287 */ /* 0x000fe2000c000000 */
[----:B------:R-:W-:Y:S02]  /*4560*/  UMOV UR5, UR9 ;  /* 0x0000000900057c82 */ /* 0x000fe40008000000 */
[----:B------:R-:W-:Y:S02]  /*4570*/  USHF.R.U32.HI UR6, URZ, UR41, UR5 ;  /* 0x00000029ff067299 */ /* 0x000fe40008011605 */
[----:B------:R-:W-:Y:S02]  /*4580*/  UIMAD.WIDE.U32 UR24, UR7, UR22, URZ ;  /* 0x00000016071872a5 */ /* 0x000fe4000f8e00ff */
[----:B------:R-:W-:Y:S02]  /*4590*/  USEL UR6, UR13, UR6, !UP2 ;  /* 0x000000060d067287 */ /* 0x000fe4000d000000 */
[----:B------:R-:W-:Y:S01]  /*45a0*/  UISETP.NE.AND UP2, UPT, UR12, URZ, UPT ;  /* 0x000000ff0c00728c */ /* 0x000fe2000bf45270 */
[----:B------:R-:W-:Y:S01]  /*45b0*/  UMOV UR5, UR11 ;  /* 0x0000000b00057c82 */ /* 0x000fe20008000000 */
[----:B------:R-:W-:Y:S02]  /*45c0*/  UIMAD.WIDE.U32 UR10, UR6, UR22, URZ ;  /* 0x00000016060a72a5 */ /* 0x000fe4000f8e00ff */
[----:B------:R-:W-:Y:S03]  /*45d0*/  USHF.R.U32.HI UR8, URZ, UR33, UR5 ;  /* 0x00000021ff087299 */ /* 0x000fe60008011605 */
[----:B------:R-:W-:Y:S02]  /*45e0*/  UMOV UR5, UR19 ;  /* 0x0000001300057c82 */ /* 0x000fe40008000000 */
[----:B------:R-:W-:Y:S03]  /*45f0*/  @UP1 USHF.R.U32.HI UR4, URZ, UR23, UR5 ;  /* 0x00000017ff041299 */ /* 0x000fe60008011605 */
[----:B------:R-:W-:Y:S01]  /*4600*/  UMOV UR5, UR25 ;  /* 0x0000001900057c82 */ /* 0x000fe20008000000 */
[----:B------:R-:W-:Y:S02]  /*4610*/  UIMAD UR4, UR42, UR4, URZ ;  /* 0x000000042a0472a4 */ /* 0x000fe4000f8e02ff */
[----:B------:R-:W-:Y:S02]  /*4620*/  @UP1 USHF.R.U32.HI UR7, URZ, UR23, UR5 ;  /* 0x00000017ff071299 */ /* 0x000fe40008011605 */
[----:B------:R-:W-:Y:S02]  /*4630*/  USEL UR5, UR14, UR8, !UP0 ;  /* 0x000000080e057287 */ /* 0x000fe4000c000000 */
[----:B------:R-:W-:Y:S02]  /*4640*/  UIMAD UR8, UR42, UR7, URZ ;  /* 0x000000072a0872a4 */ /* 0x000fe4000f8e02ff */
[----:B------:R-:W-:Y:S03]  /*4650*/  UISETP.GE.AND UP0, UPT, UR6, UR4, UPT ;  /* 0x000000040600728c */ /* 0x000fe6000bf06270 */
[----:B------:R-:W-:Y:S01]  /*4660*/  UMOV UR4, UR11 ;  /* 0x0000000b00047c82 */ /* 0x000fe20008000000 */
[----:B------:R-:W-:Y:S02]  /*4670*/  UISETP.GE.OR UP0, UPT, UR5, UR8, UP0 ;  /* 0x000000080500728c */ /* 0x000fe40008706670 */
[----:B------:R-:W-:Y:S02]  /*4680*/  USHF.R.U32.HI UR4, URZ, UR23, UR4 ;  /* 0x00000017ff047299 */ /* 0x000fe40008011604 */
[----:B------:R-:W-:Y:S02]  /*4690*/  UIMAD.WIDE.U32 UR8, UR5, UR22, URZ ;  /* 0x00000016050872a5 */ /* 0x000fe4000f8e00ff */
[----:B------:R-:W-:Y:S04]  /*46a0*/  USEL UR10, UR6, UR4, !UP1 ;  /* 0x00000004060a7287 */ /* 0x000fe8000c800000 */
[----:B------:R-:W-:Y:S01]  /*46b0*/  UIADD3 UR11, UPT, UPT, -UR10, URZ, URZ ;  /* 0x000000ff0a0b7290 */ /* 0x000fe2000fffe1ff */
[----:B------:R-:W-:Y:S02]  /*46c0*/  @!UP0 UMOV UR4, UR9 ;  /* 0x0000000900048c82 */ /* 0x000fe40008000000 */
[----:B------:R-:W-:Y:S02]  /*46d0*/  @!UP0 USHF.R.U32.HI UR4, URZ, UR23, UR4 ;  /* 0x00000017ff048299 */ /* 0x000fe40008011604 */
[----:B------:R-:W-:Y:S02]  /*46e0*/  UIMAD UR8, UR42, UR11, UR6 ;  /* 0x0000000b2a0872a4 */ /* 0x000fe4000f8e0206 */
[----:B------:R-:W-:Y:S02]  /*46f0*/  @!UP0 USEL UR4, UR5, UR4, !UP1 ;  /* 0x0000000405048287 */ /* 0x000fe4000c800000 */
[----:B------:R-:W-:Y:S02]  /*4700*/  UISETP.NE.AND UP1, UPT, UR16, URZ, UPT ;  /* 0x000000ff1000728c */ /* 0x000fe4000bf25270 */
[----:B------:R-:W-:Y:S02]  /*4710*/  @!UP0 UIMAD UR8, UR7, UR8, UR4 ;  /* 0x00000008070882a4 */ /* 0x000fe4000f8e0204 */
[----:B------:R-:W-:Y:S02]  /*4720*/  @!UP0 UIADD3 UR9, UPT, UPT, UR10, -UR4, URZ ;  /* 0x800000040a098290 */ /* 0x000fe4000fffe0ff */
[----:B------:R-:W-:Y:S02]  /*4730*/  UIADD3 UR4, UPT, UPT, -UR5, URZ, URZ ;  /* 0x000000ff05047290 */ /* 0x000fe4000fffe1ff */
[----:B------:R-:W-:Y:S02]  /*4740*/  UIADD3 UR7, UPT, UPT, -UR6, URZ, URZ ;  /* 0x000000ff06077290 */ /* 0x000fe4000fffe1ff */
[----:B------:R-:W-:Y:S02]  /*4750*/  @!UP0 UIMAD UR6, UR9, UR42, UR5 ;  /* 0x0000002a090682a4 */ /* 0x000fe4000f8e0205 */
[----:B------:R-:W-:Y:S02]  /*4760*/  UIMAD UR14, UR15, UR4, UR14 ;  /* 0x000000040f0e72a4 */ /* 0x000fe4000f8e020e */
[----:B------:R-:W-:Y:S01]  /*4770*/  UIMAD UR13, UR34, UR7, UR13 ;  /* 0x00000007220d72a4 */ /* 0x000fe2000f8e020d */
[----:B------:R-:W-:Y:S02]  /*4780*/  @!UP0 UMOV UR5, UR8 ;  /* 0x0000000800058c82 */ /* 0x000fe40008000000 */
[----:B------:R-:W-:Y:S02]  /*4790*/  UIMAD UR14, UR5, UR15, UR14 ;  /* 0x0000000f050e72a4 */ /* 0x000fe4000f8e020e */
[----:B------:R-:W-:Y:S11]  /*47a0*/  UIMAD UR13, UR6, UR34, UR13 ;  /* 0x00000022060d72a4 */ /* 0x000ff6000f8e020d */
[----:B------:R-:W-:Y:S01]  /*47b0*/  @!UPT UIADD3 URZ, UPT, UPT, URZ, URZ, URZ ;  /* 0x000000fffffff290 */ /* 0x000fe2000fffe0ff */
.L_x_81:
[----:B------:R-:W3:Y:S01]  /*47c0*/  @!UP3 LDCU.128 UR8, c[0x0][0xb10] ;  /* 0x00016200ff08b7ac */ /* 0x000ee20008000c00 */
[----:B------:R-:W-:Y:S02]  /*47d0*/  ISETP.NE.U32.AND P0, PT, RZ, UR28, PT ;  /* 0x0000001cff007c0c */ /* 0x000fe4000bf05070 */
[----:B------:R-:W-:Y:S02]  /*47e0*/  SHF.L.U32 R4, R11, 0x1f, RZ ;  /* 0x0000001f0b047819 */ /* 0x000fe400000006ff */
[----:B------:R-:W-:Y:S01]  /*47f0*/  ISETP.NE.AND.EX P0, PT, RZ, UR29, PT, P0 ;  /* 0x0000001dff007c0c */ /* 0x000fe2000bf05300 */
[----:B------:R-:W4:Y:S01]  /*4800*/  @!UP3 LDCU UR5, c[0x0][0xb0c] ;  /* 0x00016180ff05b7ac */ /* 0x000f220008000800 */
[----:B------:R-:W-:Y:S02]  /*4810*/  USHF.L.U32 UR19, UR20, 0x6, URZ ;  /* 0x0000000614137899 */ /* 0x000fe400080006ff */
[----:B------:R-:W-:Y:S02]  /*4820*/  USHF.L.U32 UR18, UR26, 0x7, URZ ;  /* 0x000000071a127899 */ /* 0x000fe400080006ff */
[----:B---3--:R-:W-:Y:S07]  /*4830*/  UIMAD.WIDE.U32 UR6, UR14, UR8, URZ ;  /* 0x000000080e0672a5 */ /* 0x008fee000f8e00ff */
[----:B------:R-:W-:Y:S01]  /*4840*/  @!UP3 UMOV UR4, UR7 ;  /* 0x000000070004bc82 */ /* 0x000fe20008000000 */
[----:B----4-:R-:W-:Y:S02]  /*4850*/  @!UP3 UISETP.NE.AND UP0, UPT, UR5, 0x1, UPT ;  /* 0x000000010500b88c */ /* 0x010fe4000bf05270 */
[----:B------:R-:W-:Y:S02]  /*4860*/  @!UP3 USHF.R.U32.HI UR4, URZ, UR9, UR4 ;  /* 0x00000009ff04b299 */ /* 0x000fe40008011604 */
[----:B------:R-:W-:Y:S02]  /*4870*/  UIMAD.WIDE.U32 UR6, UR13, UR11, URZ ;  /* 0x0000000b0d0672a5 */ /* 0x000fe4000f8e00ff */
[----:B------:R-:W-:Y:S02]  /*4880*/  @!UP3 USEL UR8, UR14, UR4, !UP0 ;  /* 0x000000040e08b287 */ /* 0x000fe4000c000000 */
[----:B------:R-:W-:Y:S03]  /*4890*/  @!UP3 UISETP.NE.AND UP0, UPT, UR10, 0x1, UPT ;  /* 0x000000010a00b88c */ /* 0x000fe6000bf05270 */
[----:B------:R-:W-:Y:S02]  /*48a0*/  @!UP3 UMOV UR6, UR7 ;  /* 0x000000070006bc82 */ /* 0x000fe40008000000 */
[----:B------:R-:W3:Y:S02]  /*48b0*/  @!UP3 LDCU UR4, c[0x0][0xb20] ;  /* 0x00016400ff04b7ac */ /* 0x000ee40008000800 */
[----:B---3--:R-:W-:Y:S04]  /*48c0*/  @!UP3 USHF.R.U32.HI UR6, URZ, UR4, UR6 ;  /* 0x00000004ff06b299 */ /* 0x008fe80008011606 */
[----:B------:R-:W-:Y:S04]  /*48d0*/  @!UP3 USEL UR6, UR13, UR6, !UP0 ;  /* 0x000000060d06b287 */ /* 0x000fe8000c000000 */
[----:B------:R-:W-:Y:S02]  /*48e0*/  @!UP3 UIADD3 UR4, UPT, UPT, -UR8, UR6, URZ ;  /* 0x000000060804b290 */ /* 0x000fe4000fffe1ff */
[----:B------:R-:W-:Y:S02]  /*48f0*/  @!UP3 UIADD3 UR6, UPT, UPT, UR8, -UR6, URZ ;  /* 0x800000060806b290 */ /* 0x000fe4000fffe0ff */
[----:B------:R-:W-:Y:S02]  /*4900*/  @!UP3 UIMAD UR14, UR4, UR5, UR14 ;  /* 0x00000005040eb2a4 */ /* 0x000fe4000f8e020e */
[----:B------:R-:W-:Y:S01]  /*4910*/  @!UP3 UIMAD UR13, UR6, UR10, UR13 ;  /* 0x0000000a060db2a4 */ /* 0x000fe2000f8e020d */
[----:B------:R-:W-:Y:S11]  /*4920*/  BRA.U UP4, `(.L_x_82) ;  /* 0x0000000104107547 */ /* 0x000ff6000b800000 */
[----:B------:R-:W-:Y:S04]  /*4930*/  MOV R2, UR37 ;  /* 0x0000002500027c02 */ /* 0x000fe80008000f00 */
[----:B------:R-:W-:Y:S04]  /*4940*/  SHF.L.U32 R2, R2, 0x1f, RZ ;  /* 0x0000001f02027819 */ /* 0x000fe800000006ff */
[----:B------:R-:W3:Y:S02]  /*4950*/  SYNCS.PHASECHK.TRANS64.TRYWAIT P1, [UR21+0xa8], R2 ;  /* 0x0000a802ff0075a7 */ /* 0x000ee40008021115 */
[----:B---3--:R-:W-:Y:S05]  /*4960*/  @!P1 BRA `(.L_x_83) ;  /* 0x0000003800b49947 */ /* 0x008fea0003800000 */
.L_x_82:
[----:B------:R-:W-:Y:S05]  /*4970*/  BRA.U !UP6, `(.L_x_84) ;  /* 0x000000010e387547 */ /* 0x000fea000b800000 */
[----:B------:R-:W-:Y:S01]  /*4980*/  UPLOP3.LUT UP1, UPT, UPT, UPT, UP5, 0x80, 0x8 ;  /* 0x000000000008789c */ /* 0x000fe20003f2f050 */
[----:B--2---:R-:W-:Y:S01]  /*4990*/  HFMA2 R0, -RZ, RZ, 0, 5.9604644775390625e-08 ;  /* 0x00000001ff007431 */ /* 0x004fe200000001ff */
[----:B------:R-:W2:Y:S01]  /*49a0*/  LDCU.64 UR8, c[0x0][0x358] ;  /* 0x00006b00ff0877ac */ /* 0x000ea20008000a00 */
[----:B------:R-:W-:Y:S03]  /*49b0*/  IMAD.MOV.U32 R74, RZ, RZ, 0x1 ;  /* 0x00000001ff4a7424 */ /* 0x000fe600078e00ff */
[----:B------:R-:W-:Y:S05]  /*49c0*/  PLOP3.LUT P1, PT, PT, PT, UP1, 0x80, 0x8 ;  /* 0x000000000008781c */ /* 0x000fea0003f2f018 */
[----:B------:R-:W3:Y:S01]  /*49d0*/  @UP1 LDCU.64 UR4, c[0x0][0x888] ;  /* 0x00011100ff0417ac */ /* 0x000ee20008000a00 */
[----:B------:R-:W-:Y:S07]  /*49e0*/  @UP1 UIMAD UR6, UR36, UR28, URZ ;  /* 0x0000001c240612a4 */ /* 0x000fee000f8e02ff */
[----:B------:R-:W-:Y:S01]  /*49f0*/  @!P1 PRMT R74, R0, 0x7610, R74 ;  /* 0x00007610004a9816 */ /* 0x000fe2000000004a */
[----:B---3--:R-:W-:Y:S06]  /*4a00*/  @UP1 UIMAD.WIDE UR4, UR6, 0x4, UR4 ;  /* 0x00000004060418a5 */ /* 0x008fec000f8e0204 */
[----:B-----5:R-:W-:Y:S01]  /*4a10*/  IMAD.U32 R40, RZ, RZ, UR4 ;  /* 0x00000004ff287e24 */ /* 0x020fe2000f8e00ff */
[----:B------:R-:W-:Y:S04]  /*4a20*/  MOV R41, UR5 ;  /* 0x0000000500297c02 */ /* 0x000fe80008000f00 */
[----:B------:R-:W3:Y:S01]  /*4a30*/  @!UP1 LDCU UR4, c[0x0][0x880] ;  /* 0x00011000ff0497ac */ /* 0x000ee20008000800 */
[----:B--2---:R4:W5:Y:S02]  /*4a40*/  @P1 LDG.E R40, desc[UR8][R40.64] ;  /* 0x0000000828281981 */ /* 0x004964000c1e1900 */
[----:B---34-:R-:W-:Y:S07]  /*4a50*/  @!P1 IMAD.U32 R40, RZ, RZ, UR4 ;  /* 0x00000004ff289e24 */ /* 0x018fee000f8e00ff */
.L_x_84:
[----:B-----5:R-:W-:Y:S01]  /*4a60*/  @!P0 ISETP.EQ.AND P2, PT, R40, RZ, PT ;  /* 0x000000ff2800820c */ /* 0x020fe20003f42270 */
[----:B------:R-:W-:Y:S01]  /*4a70*/  @!UPT UIADD3 URZ, UPT, UPT, URZ, URZ, URZ ;  /* 0x000000fffffff290 */ /* 0x000fe2000fffe0ff */
[----:B------:R-:W-:Y:S11]  /*4a80*/  @!P0 BRA `(.L_x_85) ;  /* 0x0000000000148947 */ /* 0x000ff60003800000 */
[----:B------:R-:W-:Y:S02]  /*4a90*/  LOP3.LUT P0, RZ, R74, 0xff, RZ, 0xc0, !PT ;  /* 0x000000ff4aff7812 */ /* 0x000fe4000780c0ff */
[----:B------:R-:W-:Y:S04]  /*4aa0*/  PLOP3.LUT P2, PT, PT, PT, UP1, 0x80, 0x8 ;  /* 0x000000000008781c */ /* 0x000fe80003f4f018 */
[----:B------:R-:W-:Y:S07]  /*4ab0*/  PLOP3.LUT P2, PT, P2, PT, PT, 0x8, 0x80 ;  /* 0x000000000080781c */ /* 0x000fee000174e170 */
[----:B------:R-:W-:Y:S11]  /*4ac0*/  @P0 ISETP.EQ.AND P2, PT, R40, RZ, PT ;  /* 0x000000ff2800020c */ /* 0x000ff60003f42270 */
[----:B------:R-:W-:Y:S02]  /*4ad0*/  @!UPT UIADD3 URZ, UPT, UPT, URZ, URZ, URZ ;  /* 0x000000fffffff290 */ /* 0x000fe4000fffe0ff */
.L_x_85:
[----:B------:R-:W3:Y:S01]  /*4ae0*/  SYNCS.PHASECHK.TRANS64.TRYWAIT P0, [UR21+0x90], R4 ;  /* 0x00009004ff0075a7 */ /* 0x000ee20008001115 */
[----:B------:R-:W-:Y:S04]  /*4af0*/  ELECT P1, URZ, PT ;  /* 0x0000000000ff782f */ /* 0x000fe80003820000 */
[----:B------:R-:W-:Y:S01]  /*4b00*/  PLOP3.LUT P1, PT, P2, P1, PT, 0xf2, 0x2f ;  /* 0x00000000002f781c */ /* 0x000fe20001723e72 */
[----:B------:R-:W-:Y:S01]  /*4b10*/  @!UPT UIADD3 URZ, UPT, UPT, URZ, URZ, URZ ;  /* 0x000000fffffff290 */ /* 0x000fe2000fffe0ff */
[----:B---3--:R-:W-:Y:S11]  /*4b20*/  @!P0 BRA `(.L_x_86) ;  /* 0x00000038005c8947 */ /* 0x008ff60003800000 */
.L_x_155:
[----:B--2---:R-:W-:Y:S01]  /*4b30*/  @!P1 IADD3 R2, P0, PT, R12, 0x580, RZ ;  /* 0x000005800c029810 */ /* 0x004fe20007f1e0ff */
[----:B------:R-:W-:Y:S01]  /*4b40*/  VOTEU.ALL UP0, P1 ;  /* 0x0000000000ff7886 */ /* 0x000fe20000800000 */
[----:B------:R-:W-:Y:S01]  /*4b50*/  UMOV UR6, 0x0 ;  /* 0x0000000000067882 */ /* 0x000fe20000000000 */
[----:B------:R-:W-:Y:S01]  /*4b60*/  UMOV UR7, 0x10000000 ;  /* 0x1000000000077882 */ /* 0x000fe20000000000 */
[----:B------:R-:W-:Y:S01]  /*4b70*/  @!P1 R2UR UR5, R2 ;  /* 0x00000000020592ca */ /* 0x000fe200000e0000 */
[----:B------:R-:W-:Y:S01]  /*4b80*/  @!P1 IMAD.X R0, RZ, RZ, R13, P0 ;  /* 0x000000ffff009224 */ /* 0x000fe200000e060d */
[----:B------:R-:W-:Y:S01]  /*4b90*/  @!UP0 UIADD3 UR16, UPT, UPT, UR21, 0x200, URZ ;  /* 0x0000020015108890 */ /* 0x000fe2000fffe0ff */
[----:B------:R-:W-:Y:S01]  /*4ba0*/  VIADD R10, R10, 0x1 ;  /* 0x000000010a0a7836 */ /* 0x000fe20000000000 */
[----:B------:R-:W-:Y:S01]  /*4bb0*/  VOTEU.ALL UP0, P1 ;  /* 0x0000000000ff7886 */ /* 0x000fe20000800000 */
[----:B------:R-:W-:Y:S01]  /*4bc0*/  UMOV UR20, UR36 ;  /* 0x0000002400147c82 */ /* 0x000fe20008000000 */
[----:B------:R-:W-:Y:S01]  /*4bd0*/  @!P1 R2UR UR4, R0 ;  /* 0x00000000000492ca */ /* 0x000fe200000e0000 */
[----:B------:R-:W-:Y:S06]  /*4be0*/  @!P1 IMAD.MOV.U32 R0, RZ, RZ, 0x1000 ;  /* 0x00001000ff009424 */ /* 0x000fec00078e00ff */
[----:B------:R-:W-:Y:S06]  /*4bf0*/  IMAD.U32 R6, RZ, RZ, UR5 ;  /* 0x00000005ff067e24 */ /* 0x000fec000f8e00ff */
[----:B------:R-:W-:Y:S01]  /*4c00*/  IMAD.U32 R7, RZ, RZ, UR4 ;  /* 0x00000004ff077e24 */ /* 0x000fe2000f8e00ff */
[----:B------:R-:W-:Y:S04]  /*4c10*/  @!P1 R2UR UR4, R6 ;  /* 0x00000000060492ca */ /* 0x000fe800000e0000 */
[----:B------:R-:W-:Y:S11]  /*4c20*/  @!P1 R2UR UR5, R7 ;  /* 0x00000000070592ca */ /* 0x000ff600000e0000 */
[----:B------:R-:W-:Y:S02]  /*4c30*/  @!UPT UIADD3 URZ, UPT, UPT, URZ, URZ, URZ ;  /* 0x000000fffffff290 */ /* 0x000fe4000fffe0ff */
[----:B------:R2:W-:Y:S01]  /*4c40*/  @!UP0 UTMALDG.3D [UR16], [UR4], desc[UR6] ;  /* 0x00000610040085b4 */ /* 0x0005e20008011000 */
[----:B------:R3:W-:Y:S01]  /*4c50*/  @!P1 SYNCS.ARRIVE.TRANS64.RED.A0TR RZ, [UR21+0x80], R0 ;  /* 0x00008000ffff99a7 */ /* 0x0007e20008300415 */
[----:B--2---:R-:W-:Y:S09]  /*4c60*/  UPRMT UR4, UR45, 0x654, UR17 ;  /* 0x000006542d047896 */ /* 0x004ff20008000011 */
[----:B------:R-:W-:Y:S01]  /*4c70*/  SYNCS.ARRIVE.TRANS64.RED.A1T0 RZ, [UR4], RZ ;  /* 0x000000ffffff79a7 */ /* 0x000fe20008100404 */
[----:B------:R-:W2:Y:S02]  /*4c80*/  SYNCS.PHASECHK.TRANS64.TRYWAIT P0, [UR21+0x98], R4 ;  /* 0x00009804ff0075a7 */ /* 0x000ea40008001115 */
[----:B--23--:R-:W-:Y:S05]  /*4c90*/  @!P0 BRA `(.L_x_87) ;  /* 0x0000003800188947 */ /* 0x00cfea0003800000 */
.L_x_157:
[----:B------:R-:W-:Y:S01]  /*4ca0*/  @!P1 IADD3 R2, P0, PT, R12, 0x580, RZ ;  /* 0x000005800c029810 */ /* 0x000fe20007f1e0ff */
[----:B------:R-:W-:Y:S01]  /*4cb0*/  VOTEU.ALL UP0, P1 ;  /* 0x0000000000ff7886 */ /* 0x000fe20000800000 */
[----:B------:R-:W-:Y:S01]  /*4cc0*/  UMOV UR6, 0x0 ;  /* 0x0000000000067882 */ /* 0x000fe20000000000 */
[----:B------:R-:W-:Y:S01]  /*4cd0*/  UMOV UR7, 0x10000000 ;  /* 0x1000000000077882 */ /* 0x000fe20000000000 */
[----:B------:R-:W-:Y:S01]  /*4ce0*/  @!P1 R2UR UR5, R2 ;  /* 0x00000000020592ca */ /* 0x000fe200000e0000 */
[----:B--2---:R-:W-:Y:S01]  /*4cf0*/  @!P1 IMAD.X R0, RZ, RZ, R13, P0 ;  /* 0x000000ffff009224 */ /* 0x004fe200000e060d */
[----:B------:R-:W-:Y:S01]  /*4d00*/  @!UP0 UIADD3 UR10, UPT, UPT, UR18, 0x40, URZ ;  /* 0x00000040120a8890 */ /* 0x000fe2000fffe0ff */
[----:B------:R-:W-:Y:S01]  /*4d10*/  R2UR UR16, R76 ;  /* 0x000000004c1072ca */ /* 0x000fe200000e0000 */
[----:B------:R-:W-:Y:S01]  /*4d20*/  @!UP0 UIADD3 UR8, UPT, UPT, UR21, 0x1200, URZ ;  /* 0x0000120015088890 */ /* 0x000fe2000fffe0ff */
[----:B------:R-:W-:Y:S01]  /*4d30*/  ISETP.NE.AND P0, PT, R10, 0x2, PT ;  /* 0x000000020a00780c */ /* 0x000fe20003f05270 */
[----:B------:R-:W-:Y:S01]  /*4d40*/  @!UP0 UIADD3 UR9, UPT, UPT, UR21, 0x88, URZ ;  /* 0x0000008815098890 */ /* 0x000fe2000fffe0ff */
[----:B------:R-:W-:Y:S01]  /*4d50*/  @!P1 R2UR UR4, R0 ;  /* 0x00000000000492ca */ /* 0x000fe200000e0000 */
[----:B------:R-:W-:Y:S01]  /*4d60*/  VOTEU.ALL UP0, P1 ;  /* 0x0000000000ff7886 */ /* 0x000fe20000800000 */
[----:B------:R-:W-:Y:S01]  /*4d70*/  UMOV UR11, UR19 ;  /* 0x00000013000b7c82 */ /* 0x000fe20008000000 */
[----:B------:R-:W-:Y:S01]  /*4d80*/  UMOV UR12, UR36 ;  /* 0x00000024000c7c82 */ /* 0x000fe20008000000 */
[----:B------:R-:W-:Y:S01]  /*4d90*/  SEL R0, RZ, 0x1, P0 ;  /* 0x00000001ff007807 */ /* 0x000fe20000000000 */
[----:B------:R-:W-:Y:S01]  /*4da0*/  UIADD3 UR26, UPT, UPT, UR13, UR63, URZ ;  /* 0x0000003f0d1a7290 */ /* 0x000fe2000fffe0ff */
[----:B------:R-:W-:Y:S01]  /*4db0*/  IMAD.U32 R4, RZ, RZ, UR5 ;  /* 0x00000005ff047e24 */ /* 0x000fe2000f8e00ff */
[----:B------:R-:W-:Y:S01]  /*4dc0*/  LOP3.LUT R11, R11, 0x1, RZ, 0x3c, !PT ;  /* 0x000000010b0b7812 */ /* 0x000fe200078e3cff */
[----:B------:R-:W-:Y:S01]  /*4dd0*/  UMOV UR36, UR27 ;  /* 0x0000001b00247c82 */ /* 0x000fe20008000000 */
[----:B------:R-:W-:Y:S01]  /*4de0*/  LOP3.LUT R9, R9, R0, RZ, 0x3c, !PT ;  /* 0x0000000009097212 */ /* 0x000fe200078e3cff */
[----:B------:R-:W-:Y:S01]  /*4df0*/  UIADD3 UR20, UPT, UPT, UR14, UR16, URZ ;  /* 0x000000100e147290 */ /* 0x000fe2000fffe0ff */
[----:B------:R-:W-:Y:S01]  /*4e00*/  SEL R10, R10, RZ, P0 ;  /* 0x000000ff0a0a7207 */ /* 0x000fe20000000000 */
[----:B------:R-:W-:Y:S01]  /*4e10*/  UPLOP3.LUT UP4, UPT, UPT, UPT, UPT, 0x80, 0x8 ;  /* 0x000000000008789c */ /* 0x000fe20003f8f070 */
[----:B------:R-:W-:Y:S01]  /*4e20*/  IMAD.U32 R5, RZ, RZ, UR4 ;  /* 0x00000004ff057e24 */ /* 0x000fe2000f8e00ff */
[----:B------:R-:W-:Y:S04]  /*4e30*/  @!P1 R2UR UR4, R4 ;  /* 0x00000000040492ca */ /* 0x000fe800000e0000 */
[----:B------:R-:W-:Y:S11]  /*4e40*/  @!P1 R2UR UR5, R5 ;  /* 0x00000000050592ca */ /* 0x000ff600000e0000 */
[----:B------:R-:W-:Y:S02]  /*4e50*/  @!UPT UIADD3 URZ, UPT, UPT, URZ, URZ, URZ ;  /* 0x000000fffffff290 */ /* 0x000fe4000fffe0ff */
[----:B------:R2:W-:Y:S01]  /*4e60*/  @!UP0 UTMALDG.3D [UR8], [UR4], desc[UR6] ;  /* 0x00000608040085b4 */ /* 0x0005e20008011000 */
[----:B------:R2:W-:Y:S01]  /*4e70*/  @!P1 SYNCS.ARRIVE.TRANS64.RED.A0TR RZ, [UR21+0x88], R3 ;  /* 0x00008803ffff99a7 */ /* 0x0005e20008300415 */
[----:B------:R-:W-:Y:S01]  /*4e80*/  SYNCS.ARRIVE.TRANS64.RED.A1T0 RZ, [UR38], RZ ;  /* 0x000000ffffff79a7 */ /* 0x000fe20008100426 */
[----:B------:R-:W-:Y:S05]  /*4e90*/  BRA.U UP2, `(.L_x_88) ;  /* 0xfffffff5020c7547 */ /* 0x000fea000b83ffff */
[----:B------:R-:W-:-:S04]  /*4ea0*/  SHF.L.U32 R2, R11, 0x1f, RZ ;  /* 0x0000001f0b027819 */ /* 0x000fc800000006ff */
[----:B------:R-:W3:Y:S02]  /*4eb0*/  SYNCS.PHASECHK.TRANS64.TRYWAIT P0, [UR21+0x90], R2 ;  /* 0x00009002ff0075a7 */ /* 0x000ee40008001115 */
[----:B---3--:R-:W-:Y:S05]  /*4ec0*/  @!P0 BRA `(.L_x_89) ;  /* 0x0000003400a48947 */ /* 0x008fea0003800000 */
.L_x_159:
[----:B---3--:R-:W-:-:S07]  /*4ed0*/  MOV R0, UR21 ;  /* 0x0000001500007c02 */ /* 0x008fce0008000f00 */
.L_x_90:
[----:B---3--:R-:W-:-:S04]  /*4ee0*/  SHF.L.U32 R2, R11, 0x1f, RZ ;  /* 0x0000001f0b027819 */ /* 0x008fc800000006ff */
[----:B------:R3:W4:Y:S03]  /*4ef0*/  SYNCS.PHASECHK.TRANS64.TRYWAIT P0, [R0+URZ+0x98], R2 ;  /* 0x00009802000075a7 */ /* 0x00072600080011ff */
[----:B----4-:R-:W-:Y:S05]  /*4f00*/  @!P0 NANOSLEEP.SYNCS 0x989680 ;  /* 0x009896800000895d */ /* 0x010fea0003900000 */
[----:B------:R-:W4:Y:S02]  /*4f10*/  @!P0 SYNCS.PHASECHK.TRANS64 P0, [R0+URZ+0x98], R2 ;  /* 0x00009802000085a7 */ /* 0x000f2400080010ff */
[----:B-12-4-:R-:W-:Y:S05]  /*4f20*/  @P0 EXIT ;  /* 0x000000000000094d */ /* 0x016fea0003800000 */
[----:B------:R-:W-:Y:S05]  /*4f30*/  BRA `(.L_x_90) ;  /* 0xfffffffc00e87947 */ /* 0x000fea000383ffff */
.L_x_79:
[----:B------:R-:W-:-:S06]  /*4f40*/  UISETP.GE.AND UP0, UPT, UR18, 0x4, UPT ;  /* 0x000000041200788c */ /* 0x000fcc000bf06270 */
[----:B------:R-:W-:-:S13]  /*4f50*/  PLOP3.LUT P0, PT, PT, PT, UP0, 0x80, 0x8 ;  /* 0x000000000008781c */ /* 0x000fda0003f0f008 */
[----:B-1----:R-:W-:Y:S05]  /*4f60*/  @!P0 EXIT ;  /* 0x000000000000894d */ /* 0x002fea0003800000 */
[----:B------:R-:W-:Y:S01]  /*4f70*/  BAR.SYNC.DEFER_BLOCKING 0x6, 0xa0 ;  /* 0x0182800000007b1d */ /* 0x000fe20000010000 */
[C---:B------:R-:W-:Y:S01]  /*4f80*/  IMAD.SHL.U32 R7, R84.reuse, 0x40, RZ ;  /* 0x0000004054077824 */ /* 0x040fe200078e00ff */
[C---:B------:R-:W-:Y:S01]  /*4f90*/  LOP3.LUT R86, R84.reuse, 0x60, RZ, 0xc0, !PT ;  /* 0x0000006054567812 */ /* 0x040fe200078ec0ff */
[C---:B------:R-:W-:Y:S01]  /*4fa0*/  IMAD.SHL.U32 R4, R84.reuse, 0x20, RZ ;  /* 0x0000002054047824 */ /* 0x040fe200078e00ff */
[----:B------:R-:W-:Y:S01]  /*4fb0*/  CS2R R82, SRZ ;  /* 0x0000000000527805 */ /* 0x000fe2000001ff00 */
[C---:B------:R-:W-:Y:S01]  /*4fc0*/  IMAD.SHL.U32 R5, R84.reuse, 0x8, RZ ;  /* 0x0000000854057824 */ /* 0x040fe200078e00ff */
[----:B------:R-:W-:Y:S02]  /*4fd0*/  UMOV UR44, 0x400 ;  /* 0x00000400002c7882 */ /* 0x000fe40000000000 */
[----:B------:R-:W1:Y:S01]  /*4fe0*/  LDC.64 R72, c[0x0][0x8b0] ;  /* 0x00022c00ff487b82 */ /* 0x000e620000000a00 */
[----:B------:R-:W-:Y:S01]  /*4ff0*/  ULEA UR44, UR45, UR44, 0x18 ;  /* 0x0000002c2d2c7291 */ /* 0x000fe2000f8ec0ff */
[----:B------:R-:W-:Y:S01]  /*5000*/  LOP3.LUT R6, R7, 0x180, RZ, 0xc0, !PT ;  /* 0x0000018007067812 */ /* 0x000fe200078ec0ff */
[----:B------:R-:W-:Y:S01]  /*5010*/  IMAD.U32 R37, R84, 0x10000, RZ ;  /* 0x0001000054257824 */ /* 0x000fe200078e00ff */
[----:B------:R-:W-:Y:S01]  /*5020*/  LOP3.LUT R4, R4, 0xc00, RZ, 0xc0, !PT ;  /* 0x00000c0004047812 */ /* 0x000fe200078ec0ff */
[----:B------:R-:W-:Y:S01]  /*5030*/  UIADD3 UR4, UPT, UPT, UR44, 0x2200, URZ ;  /* 0x000022002c047890 */ /* 0x000fe2000fffe0ff */
[----:B------:R-:W-:Y:S01]  /*5040*/  LOP3.LUT R5, R6, 0x30, R5, 0xf8, !PT ;  /* 0x0000003006057812 */ /* 0x000fe200078ef805 */
[----:B------:R-:W-:Y:S01]  /*5050*/  IMAD.SHL.U32 R6, R84, 0x2, RZ ;  /* 0x0000000254067824 */ /* 0x000fe200078e00ff */
[----:B------:R-:W2:Y:S01]  /*5060*/  LDC.64 R70, c[0x0][0x8a8] ;  /* 0x00022a00ff467b82 */ /* 0x000ea20000000a00 */
[----:B------:R-:W-:Y:S01]  /*5070*/  LOP3.LUT R4, R4, 0x40, R7, 0xf8, !PT ;  /* 0x0000004004047812 */ /* 0x000fe200078ef807 */
[----:B------:R-:W-:Y:S01]  /*5080*/  IMAD.MOV.U32 R36, RZ, RZ, RZ ;  /* 0x000000ffff247224 */ /* 0x000fe200078e00ff */
[----:B------:R-:W-:Y:S01]  /*5090*/  LOP3.LUT R37, R37, 0x600000, RZ, 0xc0, !PT ;  /* 0x0060000025257812 */ /* 0x000fe200078ec0ff */
[----:B------:R-:W-:Y:S01]  /*50a0*/  IMAD.MOV.U32 R78, RZ, RZ, RZ ;  /* 0x000000ffff4e7224 */ /* 0x000fe200078e00ff */
[----:B------:R-:W-:-:S02]  /*50b0*/  LOP3.LUT R84, R84, 0x2, RZ, 0xc0, !PT ;  /* 0x0000000254547812 */ /* 0x000fc400078ec0ff */
[----:B------:R-:W-:Y:S02]  /*50c0*/  CS2R R80, SRZ ;  /* 0x0000000000507805 */ /* 0x000fe4000001ff00 */
[----:B------:R-:W-:Y:S01]  /*50d0*/  LOP3.LUT R5, R5, 0x20, R6, 0x78, !PT ;  /* 0x0000002005057812 */ /* 0x000fe200078e7806 */
[----:B------:R-:W-:Y:S01]  /*50e0*/  IMAD.U32 R85, RZ, RZ, UR4 ;  /* 0x00000004ff557e24 */ /* 0x000fe2000f8e00ff */
[----:B------:R-:W3:Y:S01]  /*50f0*/  LDS R0, [UR44+0x160] ;  /* 0x0001602cff007984 */ /* 0x000ee20008000800 */
[----:B------:R-:W-:Y:S01]  /*5100*/  LOP3.LUT R4, R4, 0x200, R7, 0xf8, !PT ;  /* 0x0000020004047812 */ /* 0x000fe200078ef807 */
[----:B------:R-:W-:Y:S01]  /*5110*/  IMAD.MOV R79, RZ, RZ, -R84 ;  /* 0x000000ffff4f7224 */ /* 0x000fe200078e0a54 */
[----:B------:R-:W4:Y:S02]  /*5120*/  LDCU UR58, c[0x0][0x370] ;  /* 0x00006e00ff3a77ac */ /* 0x000f240008000800 */
[----:B------:R-:W-:Y:S01]  /*5130*/  LOP3.LUT R69, R4, R5, RZ, 0xfc, !PT ;  /* 0x0000000504457212 */ /* 0x000fe200078efcff */
[----:B------:R-:W1:Y:S01]  /*5140*/  LDCU UR43, c[0x0][0xb0c] ;  /* 0x00016180ff2b77ac */ /* 0x000e620008000800 */
[----:B------:R-:W1:Y:S01]  /*5150*/  LDCU UR39, c[0x0][0xb30] ;  /* 0x00016600ff2777ac */ /* 0x000e620008000800 */
[----:B------:R-:W1:Y:S01]  /*5160*/  LDCU.64 UR56, c[0x0][0x888] ;  /* 0x00011100ff3877ac */ /* 0x000e620008000a00 */
[----:B------:R-:W1:Y:S01]  /*5170*/  LDCU.64 UR40, c[0x0][0xb28] ;  /* 0x00016500ff2877ac */ /* 0x000e620008000a00 */
[----:B------:R-:W1:Y:S01]  /*5180*/  LDCU.64 UR60, c[0x0][0x890] ;  /* 0x00011200ff3c77ac */ /* 0x000e620008000a00 */
[----:B------:R-:W1:Y:S01]  /*5190*/  LDCU.128 UR52, c[0x0][0xb10] ;  /* 0x00016200ff3477ac */ /* 0x000e620008000c00 */
[----:B------:R-:W1:Y:S01]  /*51a0*/  LDCU UR47, c[0x0][0x374] ;  /* 0x00006e80ff2f77ac */ /* 0x000e620008000800 */
[----:B------:R-:W-:Y:S01]  /*51b0*/  UIADD3 UR62, UPT, UPT, UR44, 0x200, URZ ;  /* 0x000002002c3e7890 */ /* 0x000fe2000fffe0ff */
[----:B-1234-:R-:W-:-:S11]  /*51c0*/  IMAD.IADD R37, R0, 0x1, R37 ;  /* 0x0000000100257824 */ /* 0x01efd600078e0225 */
.L_x_116:
[----:B------:R-:W-:Y:S02]  /*51d0*/  LEA R3, R78, UR44, 0x3 ;  /* 0x0000002c4e037c11 */ /* 0x000fe4000f8e18ff */
[----:B------:R-:W-:Y:S02]  /*51e0*/  SHF.L.U32 R0, R82, 0x1f, RZ ;  /* 0x0000001f52007819 */ /* 0x000fe400000006ff */
[----:B-1----:R-:W-:Y:S02]  /*51f0*/  LEA R4, R78, UR44, 0x4 ;  /* 0x0000002c4e047c11 */ /* 0x002fe4000f8e20ff */
[----:B------:R-:W1:Y:S02]  /*5200*/  SYNCS.PHASECHK.TRANS64.TRYWAIT P0, [R3+URZ+0xb0], R0 ;  /* 0x0000b000030075a7 */ /* 0x000e6400080011ff */
[----:B-1----:R-:W-:Y:S05]  /*5210*/  @!P0 BRA `(.L_x_91) ;  /* 0x0000003000e88947 */ /* 0x002fea0003800000 */
.L_x_160:
        /* <DEDUP_REMOVED lines=8> */
[----:B--2---:R-:W-:Y:S11]  /*52a0*/  LOP3.LUT P0, RZ, R6, 0x1, RZ, 0xc0, !PT ;  /* 0x0000000106ff7812 */ /* 0x004ff6000780c0ff */
[----:B------:R-:W-:Y:S02]  /*52b0*/  @!UPT UIADD3 URZ, UPT, UPT, URZ, URZ, URZ ;  /* 0x000000fffffff290 */ /* 0x000fe4000fffe0ff */
[----:B---3--:R-:W-:Y:S01]  /*52c0*/  VOTEU.ANY UP1, P0 ;  /* 0x0000000000ff7886 */ /* 0x008fe20000020100 */
[----:B------:R-:W-:Y:S01]  /*52d0*/  PLOP3.LUT P0, PT, PT, PT, UP1, 0x80, 0x8 ;  /* 0x000000000008781c */ /* 0x000fe20003f0f018 */
[----:B------:R-:W-:Y:S11]  /*52e0*/  UP2UR UR46, UPR, URZ, 0x2 ;  /* 0x00000002ff2e7883 */ /* 0x000ff60008000000 */
[----:B------:R-:W-:Y:S01]  /*52f0*/  @!UPT UIADD3 URZ, UPT, UPT, URZ, URZ, URZ ;  /* 0x000000fffffff290 */ /* 0x000fe2000fffe0ff */
[----:B-1----:R-:W-:Y:S02]  /*5300*/  @P0 SHF.R.U32.HI R0, RZ, 0x10, R5 ;  /* 0x00000010ff000819 */ /* 0x002fe40000011605 */
        /* <DEDUP_REMOVED lines=12> */
[----:B------:R-:W2:Y:S01]  /*53d0*/  LDCU UR12, c[0x0][0xb20] ;  /* 0x00016400ff0c77ac */ /* 0x000ea20008000800 */
[----:B------:R-:W-:Y:S02]  /*53e0*/  UIMAD.WIDE.U32 UR4, UR47, UR55, URZ ;  /* 0x000000372f0472a5 */ /* 0x000fe4000f8e00ff */
[----:B------:R-:W-:Y:S02]  /*53f0*/  UIMAD.WIDE.U32 UR6, UR58, UR52, URZ ;  /* 0x000000343a0672a5 */ /* 0x000fe4000f8e00ff */
[----:B------:R-:W-:Y:S02]  /*5400*/  UISETP.NE.AND UP0, UPT, UR54, 0x1, UPT ;  /* 0x000000013600788c */ /* 0x000fe4000bf05270 */
[----:B------:R-:W-:Y:S02]  /*5410*/  UIMAD.WIDE.U32 UR8, UR37, UR55, URZ ;  /* 0x00000037250872a5 */ /* 0x000fe4000f8e00ff */
[----:B------:R-:W-:Y:S02]  /*5420*/  UIMAD.WIDE.U32 UR10, UR38, UR52, URZ ;  /* 0x00000034260a72a5 */ /* 0x000fe4000f8e00ff */
[----:B------:R-:W-:Y:S02]  /*5430*/  UISETP.NE.AND UP1, UPT, UR43, 0x1, UPT ;  /* 0x000000012b00788c */ /* 0x000fe4000bf25270 */
[----:B------:R-:W-:Y:S01]  /*5440*/  UISETP.NE.AND UP2, UPT, UR42, 0x1, UPT ;  /* 0x000000012a00788c */ /* 0x000fe2000bf45270 */
[----:B------:R-:W-:Y:S02]  /*5450*/  UMOV UR4, UR5 ;  /* 0x0000000500047c82 */ /* 0x000fe40008000000 */
[----:B--2---:R-:W-:Y:S03]  /*5460*/  USHF.R.U32.HI UR5, URZ, UR12, UR4 ;  /* 0x0000000cff057299 */ /* 0x004fe60008011604 */
[----:B------:R-:W-:Y:S02]  /*5470*/  UMOV UR4, UR7 ;  /* 0x0000000700047c82 */ /* 0x000fe40008000000 */
[----:B------:R-:W-:Y:S02]  /*5480*/  USHF.R.U32.HI UR7, URZ, UR53, UR4 ;  /* 0x00000035ff077299 */ /* 0x000fe40008011604 */
[----:B------:R-:W-:Y:S02]  /*5490*/  USEL UR4, UR47, UR5, !UP0 ;  /* 0x000000052f047287 */ /* 0x000fe4000c000000 */
[----:B------:R-:W-:Y:S01]  /*54a0*/  USEL UR7, UR58, UR7, !UP1 ;  /* 0x000000073a077287 */ /* 0x000fe2000c800000 */
[----:B------:R-:W-:Y:S01]  /*54b0*/  UMOV UR5, UR9 ;  /* 0x0000000900057c82 */ /* 0x000fe20008000000 */
[----:B------:R-:W-:Y:S02]  /*54c0*/  UIMAD.WIDE.U32 UR8, UR4, UR40, URZ ;  /* 0x00000028040872a5 */ /* 0x000fe4000f8e00ff */
[----:B------:R-:W-:Y:S03]  /*54d0*/  USHF.R.U32.HI UR6, URZ, UR12, UR5 ;  /* 0x0000000cff067299 */ /* 0x000fe60008011605 */
[----:B------:R-:W-:Y:S01]  /*54e0*/  UMOV UR5, UR11 ;  /* 0x0000000b00057c82 */ /* 0x000fe20008000000 */
[----:B------:R-:W-:Y:S02]  /*54f0*/  UIMAD.WIDE.U32 UR10, UR7, UR40, URZ ;  /* 0x00000028070a72a5 */ /* 0x000fe4000f8e00ff */
[----:B------:R-:W-:Y:S02]  /*5500*/  USHF.R.U32.HI UR12, URZ, UR53, UR5 ;  /* 0x00000035ff0c7299 */ /* 0x000fe40008011605 */
[----:B------:R-:W-:Y:S01]  /*5510*/  USEL UR6, UR37, UR6, !UP0 ;  /* 0x0000000625067287 */ /* 0x000fe2000c000000 */
[----:B------:R-:W-:Y:S02]  /*5520*/  UMOV UR5, UR9 ;  /* 0x0000000900057c82 */ /* 0x000fe40008000000 */
[----:B------:R-:W-:Y:S01]  /*5530*/  UMOV UR10, UR11 ;  /* 0x0000000b000a7c82 */ /* 0x000fe20008000000 */
[----:B------:R-:W-:Y:S02]  /*5540*/  @UP2 USHF.R.U32.HI UR4, URZ, UR41, UR5 ;  /* 0x00000029ff042299 */ /* 0x000fe40008011605 */
[----:B------:R-:W-:Y:S02]  /*5550*/  @UP2 USHF.R.U32.HI UR7, URZ, UR41, UR10 ;  /* 0x00000029ff072299 */ /* 0x000fe4000801160a */
[----:B------:R-:W-:Y:S02]  /*5560*/  UIMAD UR4, UR42, UR4, URZ ;  /* 0x000000042a0472a4 */ /* 0x000fe4000f8e02ff */
[----:B------:R-:W-:Y:S02]  /*5570*/  UIMAD.WIDE.U32 UR10, UR6, UR40, URZ ;  /* 0x00000028060a72a5 */ /* 0x000fe4000f8e00ff */
[----:B------:R-:W-:Y:S02]  /*5580*/  USEL UR5, UR38, UR12, !UP1 ;  /* 0x0000000c26057287 */ /* 0x000fe4000c800000 */
[----:B------:R-:W-:Y:S02]  /*5590*/  UIMAD UR8, UR42, UR7, URZ ;  /* 0x000000072a0872a4 */ /* 0x000fe4000f8e02ff */
[----:B------:R-:W-:Y:S03]  /*55a0*/  UISETP.GE.AND UP0, UPT, UR6, UR4, UPT ;  /* 0x000000040600728c */ /* 0x000fe6000bf06270 */
[----:B------:R-:W-:Y:S01]  /*55b0*/  UMOV UR4, UR11 ;  /* 0x0000000b00047c82 */ /* 0x000fe20008000000 */
[----:B------:R-:W-:Y:S02]  /*55c0*/  UISETP.GE.OR UP0, UPT, UR5, UR8, UP0 ;  /* 0x000000080500728c */ /* 0x000fe40008706670 */
[----:B------:R-:W-:Y:S02]  /*55d0*/  USHF.R.U32.HI UR4, URZ, UR41, UR4 ;  /* 0x00000029ff047299 */ /* 0x000fe40008011604 */
[----:B------:R-:W-:Y:S02]  /*55e0*/  UIMAD.WIDE.U32 UR8, UR5, UR40, URZ ;  /* 0x00000028050872a5 */ /* 0x000fe4000f8e00ff */
[----:B------:R-:W-:Y:S02]  /*55f0*/  USEL UR11, UR6, UR4, !UP2 ;  /* 0x00000004060b7287 */ /* 0x000fe4000d000000 */
[----:B------:R-:W-:Y:S02]  /*5600*/  UIADD3 UR8, UPT, UPT, -UR5, URZ, URZ ;  /* 0x000000ff05087290 */ /* 0x000fe4000fffe1ff */
[----:B------:R-:W-:Y:S01]  /*5610*/  UIADD3 UR10, UPT, UPT, -UR11, URZ, URZ ;  /* 0x000000ff0b0a7290 */ /* 0x000fe2000fffe1ff */
[----:B------:R-:W-:Y:S01]  /*5620*/  @!UP0 UMOV UR4, UR9 ;  /* 0x0000000900048c82 */ /* 0x000fe20008000000 */
[----:B------:R-:W-:Y:S02]  /*5630*/  UIADD3 UR9, UPT, UPT, -UR6, URZ, URZ ;  /* 0x000000ff06097290 */ /* 0x000fe4000fffe1ff */
[----:B------:R-:W-:Y:S02]  /*5640*/  @!UP0 USHF.R.U32.HI UR4, URZ, UR41, UR4 ;  /* 0x00000029ff048299 */ /* 0x000fe40008011604 */
[----:B------:R-:W-:Y:S02]  /*5650*/  UIMAD UR10, UR42, UR10, UR6 ;  /* 0x0000000a2a0a72a4 */ /* 0x000fe4000f8e0206 */
[----:B------:R-:W-:Y:S04]  /*5660*/  @!UP0 USEL UR4, UR5, UR4, !UP2 ;  /* 0x0000000405048287 */ /* 0x000fe8000d000000 */
[----:B------:R-:W-:Y:S02]  /*5670*/  @!UP0 UIMAD UR10, UR7, UR10, UR4 ;  /* 0x0000000a070a82a4 */ /* 0x000fe4000f8e0204 */
[----:B------:R-:W-:Y:S02]  /*5680*/  @!UP0 UIADD3 UR11, UPT, UPT, UR11, -UR4, URZ ;  /* 0x800000040b0b8290 */ /* 0x000fe4000fffe0ff */
[----:B------:R-:W-:Y:S02]  /*5690*/  UIMAD UR7, UR43, UR8, UR38 ;  /* 0x000000082b0772a4 */ /* 0x000fe4000f8e0226 */
[----:B------:R-:W-:Y:S02]  /*56a0*/  @!UP0 UIMAD UR6, UR11, UR42, UR5 ;  /* 0x0000002a0b0682a4 */ /* 0x000fe4000f8e0205 */
[----:B------:R-:W-:Y:S01]  /*56b0*/  UIMAD UR4, UR54, UR9, UR37 ;  /* 0x00000009360472a4 */ /* 0x000fe2000f8e0225 */
[----:B------:R-:W-:Y:S02]  /*56c0*/  @!UP0 UMOV UR5, UR10 ;  /* 0x0000000a00058c82 */ /* 0x000fe40008000000 */
[----:B------:R-:W-:Y:S02]  /*56d0*/  UIMAD UR38, UR5, UR43, UR7 ;  /* 0x0000002b052672a4 */ /* 0x000fe4000f8e0207 */
[----:B------:R-:W-:Y:S11]  /*56e0*/  UIMAD UR37, UR6, UR54, UR4 ;  /* 0x00000036062572a4 */ /* 0x000ff6000f8e0204 */
[----:B------:R-:W-:Y:S01]  /*56f0*/  @!UPT UIADD3 URZ, UPT, UPT, URZ, URZ, URZ ;  /* 0x000000fffffff290 */ /* 0x000fe2000fffe0ff */
.L_x_92:
[----:B------:R-:W-:Y:S01]  /*5700*/  UISETP.NE.AND UP0, UPT, UR39, 0x1, UPT ;  /* 0x000000012700788c */ /* 0x000fe2000bf05270 */
[----:B------:R-:W-:Y:S01]  /*5710*/  IADD3 R78, PT, PT, R78, 0x1, RZ ;  /* 0x000000014e4e7810 */ /* 0x000fe20007ffe0ff */
[----:B------:R-:W-:Y:S02]  /*5720*/  USHF.L.U32 UR50, UR20, 0x6, URZ ;  /* 0x0000000614327899 */ /* 0x000fe400080006ff */
[----:B------:R-:W-:Y:S07]  /*5730*/  USHF.L.U32 UR49, UR26, 0x7, URZ ;  /* 0x000000071a317899 */ /* 0x000fee00080006ff */
[----:B------:R-:W2:Y:S01]  /*5740*/  @!UP0 LDCU.128 UR12, c[0x0][0xb10] ;  /* 0x00016200ff0c87ac */ /* 0x000ea20008000c00 */
[----:B------:R-:W3:Y:S01]  /*5750*/  @!UP0 LDCU UR5, c[0x0][0xb0c] ;  /* 0x00016180ff0587ac */ /* 0x000ee20008000800 */
[----:B------:R-:W4:Y:S01]  /*5760*/  @!UP0 LDCU UR10, c[0x0][0xb20] ;  /* 0x00016400ff0a87ac */ /* 0x000f220008000800 */
[----:B--2---:R-:W-:Y:S02]  /*5770*/  UIMAD.WIDE.U32 UR8, UR38, UR12, URZ ;  /* 0x0000000c260872a5 */ /* 0x004fe4000f8e00ff */
[----:B------:R-:W-:Y:S02]  /*5780*/  UIMAD.WIDE.U32 UR6, UR37, UR15, URZ ;  /* 0x0000000f250672a5 */ /* 0x000fe4000f8e00ff */
[----:B------:R-:W-:Y:S03]  /*5790*/  @!UP0 UISETP.NE.AND UP1, UPT, UR14, 0x1, UPT ;  /* 0x000000010e00888c */ /* 0x000fe6000bf25270 */
[----:B------:R-:W-:Y:S01]  /*57a0*/  @!UP0 UMOV UR4, UR9 ;  /* 0x0000000900048c82 */ /* 0x000fe20008000000 */
[----:B---3--:R-:W-:Y:S02]  /*57b0*/  @!UP0 UISETP.NE.AND UP2, UPT, UR5, 0x1, UPT ;  /* 0x000000010500888c */ /* 0x008fe4000bf45270 */
[----:B------:R-:W-:Y:S01]  /*57c0*/  @!UP0 USHF.R.U32.HI UR4, URZ, UR13, UR4 ;  /* 0x0000000dff048299 */ /* 0x000fe20008011604 */
[----:B------:R-:W-:Y:S02]  /*57d0*/  @!UP0 UMOV UR6, UR7 ;  /* 0x0000000700068c82 */ /* 0x000fe40008000000 */
[----:B----4-:R-:W-:Y:S02]  /*57e0*/  @!UP0 USHF.R.U32.HI UR6, URZ, UR10, UR6 ;  /* 0x0000000aff068299 */ /* 0x010fe40008011606 */
[----:B------:R-:W-:Y:S02]  /*57f0*/  @!UP0 USEL UR7, UR38, UR4, !UP2 ;  /* 0x0000000426078287 */ /* 0x000fe4000d000000 */
[----:B------:R-:W-:Y:S04]  /*5800*/  @!UP0 USEL UR6, UR37, UR6, !UP1 ;  /* 0x0000000625068287 */ /* 0x000fe8000c800000 */
[----:B------:R-:W-:Y:S02]  /*5810*/  @!UP0 UIADD3 UR4, UPT, UPT, -UR7, UR6, URZ ;  /* 0x0000000607048290 */ /* 0x000fe4000fffe1ff */
[----:B------:R-:W-:Y:S02]  /*5820*/  @!UP0 UIADD3 UR6, UPT, UPT, UR7, -UR6, URZ ;  /* 0x8000000607068290 */ /* 0x000fe4000fffe0ff */
[----:B------:R-:W-:Y:S02]  /*5830*/  @!UP0 UIMAD UR38, UR4, UR5, UR38 ;  /* 0x00000005042682a4 */ /* 0x000fe4000f8e0226 */
[----:B------:R-:W-:Y:S02]  /*5840*/  @!UP0 UIMAD UR37, UR6, UR14, UR37 ;  /* 0x0000000e062582a4 */ /* 0x000fe4000f8e0225 */
[----:B------:R-:W-:Y:S09]  /*5850*/  ULOP3.LUT UP0, URZ, UR62, 0x1b0, URZ, 0xc0, !UPT ;  /* 0x000001b03eff7892 */ /* 0x000ff2000f80c0ff */
[----:B------:R-:W-:Y:S05]  /*5860*/  BRA.U !UP0, `(.L_x_93) ;  /* 0x0000000108407547 */ /* 0x000fea000b800000 */
[----:B------:R-:W2:Y:S01]  /*5870*/  LDCU.64 UR8, c[0x4][0x80] ;  /* 0x01001000ff0877ac */ /* 0x000ea20008000a00 */
[----:B------:R-:W-:Y:S01]  /*5880*/  MOV R3, 0x0 ;  /* 0x0000000000037802 */ /* 0x000fe20000000f00 */
[----:B------:R-:W-:Y:S02]  /*5890*/  HFMA2 R12, -RZ, RZ, 0, 5.9604644775390625e-08 ;  /* 0x00000001ff0c7431 */ /* 0x000fe400000001ff */
[----:B------:R-:W-:Y:S02]  /*58a0*/  IMAD.MOV.U32 R8, RZ, RZ, 0x70 ;  /* 0x00000070ff087424 */ /* 0x000fe400078e00ff */
[----:B------:R-:W-:Y:S01]  /*58b0*/  IMAD.MOV.U32 R13, RZ, RZ, RZ ;  /* 0x000000ffff0d7224 */ /* 0x000fe200078e00ff */
[----:B------:R-:W3:Y:S01]  /*58c0*/  LDCU.64 UR6, c[0x4][0x88] ;  /* 0x01001100ff0677ac */ /* 0x000ee20008000a00 */
[----:B------:R-:W4:Y:S01]  /*58d0*/  LDC.64 R2, c[0x4][R3] ;  /* 0x0100000003027b82 */ /* 0x000f220000000a00 */
[----:B------:R-:W1:Y:S01]  /*58e0*/  LDCU.64 UR4, c[0x4][0x8] ;  /* 0x01000100ff0477ac */ /* 0x000e620008000a00 */
[----:B--2---:R-:W-:Y:S01]  /*58f0*/  MOV R5, UR9 ;  /* 0x0000000900057c02 */ /* 0x004fe20008000f00 */
[----:B------:R-:W-:Y:S01]  /*5900*/  IMAD.U32 R4, RZ, RZ, UR8 ;  /* 0x00000008ff047e24 */ /* 0x000fe2000f8e00ff */
[----:B---3--:R-:W-:Y:S01]  /*5910*/  MOV R7, UR7 ;  /* 0x0000000700077c02 */ /* 0x008fe20008000f00 */
[----:B------:R-:W-:Y:S01]  /*5920*/  IMAD.U32 R6, RZ, RZ, UR6 ;  /* 0x00000006ff067e24 */ /* 0x000fe2000f8e00ff */
[----:B-1----:R-:W-:Y:S01]  /*5930*/  MOV R11, UR5 ;  /* 0x00000005000b7c02 */ /* 0x002fe20008000f00 */
[----:B------:R-:W-:Y:S02]  /*5940*/  IMAD.U32 R10, RZ, RZ, UR4 ;  /* 0x00000004ff0a7e24 */ /* 0x000fe4000f8e00ff */
[----:B------:R-:W-:Y:S07]  /*5950*/  LEPC R20, `(.L_x_93) ;  /* 0x000000001014794e */ /* 0x000fee0000000000 */
[----:B----45:R-:W-:Y:S05]  /*5960*/  CALL.ABS.NOINC R2 ;  /* 0x0000000002007343 */ /* 0x030fea0003c00000 */
.L_x_93:
[----:B------:R-:W-:Y:S01]  /*5970*/  LOP3.LUT P0, RZ, R85, 0x1b0, RZ, 0xc0, !PT ;  /* 0x000001b055ff7812 */ /* 0x000fe2000780c0ff */
[----:B------:R-:W-:Y:S11]  /*5980*/  BSSY.RECONVERGENT B6, `(.L_x_94) ;  /* 0x0000013000067945 */ /* 0x000ff60003800200 */
[----:B------:R-:W-:Y:S01]  /*5990*/  @!UPT UIADD3 URZ, UPT, UPT, URZ, URZ, URZ ;  /* 0x000000fffffff290 */ /* 0x000fe2000fffe0ff */
[----:B------:R-:W-:Y:S05]  /*59a0*/  @!P0 BRA `(.L_x_95) ;  /* 0x0000000000408947 */ /* 0x000fea0003800000 */
        /* <DEDUP_REMOVED lines=16> */
.L_x_95:
[----:B------:R-:W-:Y:S05]  /*5ab0*/  BSYNC.RECONVERGENT B6 ;  /* 0x0000000000067941 */ /* 0x000fea0003800200 */
.L_x_94:
[----:B------:R-:W-:Y:S01]  /*5ac0*/  R2UR UR4, R77 ;  /* 0x000000004d0472ca */ /* 0x000fe200000e0000 */
[----:B------:R-:W-:Y:S01]  /*5ad0*/  UISETP.NE.U32.AND UP0, UPT, UR60, URZ, UPT ;  /* 0x000000ff3c00728c */ /* 0x000fe2000bf05070 */
[----:B------:R-:W-:Y:S02]  /*5ae0*/  ISETP.NE.U32.AND P4, PT, R72, RZ, PT ;  /* 0x000000ff4800720c */ /* 0x000fe40003f85070 */
[----:B------:R-:W-:Y:S01]  /*5af0*/  ISETP.NE.U32.AND P2, PT, RZ, UR56, PT ;  /* 0x00000038ff007c0c */ /* 0x000fe2000bf45070 */
[----:B------:R-:W-:Y:S01]  /*5b00*/  UISETP.NE.AND.EX UP1, UPT, UR61, URZ, UPT, UP0 ;  /* 0x000000ff3d00728c */ /* 0x000fe2000bf25300 */
[----:B------:R-:W-:Y:S01]  /*5b10*/  ISETP.NE.AND.EX P4, PT, R73, RZ, PT, P4 ;  /* 0x000000ff4900720c */ /* 0x000fe20003f85340 */
[----:B------:R-:W-:Y:S01]  /*5b20*/  UPLOP3.LUT UP0, UPT, UPT, UPT, UPT, 0x40, 0x4 ;  /* 0x000000000004789c */ /* 0x000fe20003f0e870 */
[----:B------:R-:W-:Y:S05]  /*5b30*/  ISETP.NE.AND.EX P2, PT, RZ, UR57, PT, P2 ;  /* 0x00000039ff007c0c */ /* 0x000fea000bf45320 */
[----:B------:R-:W-:Y:S06]  /*5b40*/  UISETP.NE.AND UP2, UPT, UR4, URZ, UPT ;  /* 0x000000ff0400728c */ /* 0x000fec000bf45270 */
[----:B------:R-:W-:Y:S05]  /*5b50*/  PLOP3.LUT P1, PT, PT, PT, UP2, 0x80, 0x8 ;  /* 0x000000000008781c */ /* 0x000fea0003f2f028 */
[----:B------:R-:W-:Y:S06]  /*5b60*/  @UP2 UPLOP3.LUT UP0, UPT, UPT, UPT, UP1, 0x80, 0x8 ;  /* 0x000000000008289c */ /* 0x000fec0003f0f010 */
[----:B------:R-:W-:Y:S01]  /*5b70*/  PLOP3.LUT P0, PT, PT, PT, UP0, 0x80, 0x8 ;  /* 0x000000000008781c */ /* 0x000fe20003f0f008 */
[----:B------:R-:W-:Y:S01]  /*5b80*/  @!UPT UIADD3 URZ, UPT, UPT, URZ, URZ, URZ ;  /* 0x000000fffffff290 */ /* 0x000fe2000fffe0ff */
[----:B------:R-:W-:Y:S11]  /*5b90*/  BRA.U !UP1, `(.L_x_96) ;  /* 0x00000001093c7547 */ /* 0x000ff6000b800000 */
[----:B------:R-:W-:Y:S01]  /*5ba0*/  UISETP.NE.U32.AND UP0, UPT, UR56, URZ, UPT ;  /* 0x000000ff3800728c */ /* 0x000fe2000bf05070 */
[----:B-1----:R-:W-:Y:S01]  /*5bb0*/  HFMA2 R0, -RZ, RZ, 0, 5.9604644775390625e-08 ;  /* 0x00000001ff007431 */ /* 0x002fe200000001ff */
[----:B------:R-:W1:Y:S01]  /*5bc0*/  LDCU.64 UR8, c[0x0][0x358] ;  /* 0x00006b00ff0877ac */ /* 0x000e620008000a00 */
[----:B------:R-:W-:Y:S01]  /*5bd0*/  IMAD.MOV.U32 R74, RZ, RZ, 0x1 ;  /* 0x00000001ff4a7424 */ /* 0x000fe200078e00ff */
[----:B------:R-:W-:Y:S06]  /*5be0*/  UISETP.NE.AND.EX UP0, UPT, UR57, URZ, UPT, UP0 ;  /* 0x000000ff3900728c */ /* 0x000fec000bf05300 */
[----:B------:R-:W-:Y:S05]  /*5bf0*/  PLOP3.LUT P3, PT, PT, PT, UP0, 0x80, 0x8 ;  /* 0x000000000008781c */ /* 0x000fea0003f6f008 */
[----:B------:R-:W2:Y:S01]  /*5c00*/  @UP0 LDCU.64 UR4, c[0x0][0x888] ;  /* 0x00011100ff0407ac */ /* 0x000ea20008000a00 */
[----:B------:R-:W-:Y:S07]  /*5c10*/  @UP0 UIMAD UR6, UR36, UR60, URZ ;  /* 0x0000003c240602a4 */ /* 0x000fee000f8e02ff */
[----:B------:R-:W-:Y:S01]  /*5c20*/  @!P3 PRMT R74, R0, 0x7610, R74 ;  /* 0x00007610004ab816 */ /* 0x000fe2000000004a */
[----:B--2---:R-:W-:Y:S06]  /*5c30*/  @UP0 UIMAD.WIDE UR4, UR6, 0x4, UR4 ;  /* 0x00000004060408a5 */ /* 0x004fec000f8e0204 */
[----:B-----5:R-:W-:Y:S01]  /*5c40*/  IMAD.U32 R40, RZ, RZ, UR4 ;  /* 0x00000004ff287e24 */ /* 0x020fe2000f8e00ff */
[----:B------:R-:W-:Y:S04]  /*5c50*/  MOV R41, UR5 ;  /* 0x0000000500297c02 */ /* 0x000fe80008000f00 */
[----:B------:R-:W2:Y:S01]  /*5c60*/  @!UP0 LDCU UR4, c[0x0][0x880] ;  /* 0x00011000ff0487ac */ /* 0x000ea20008000800 */
[----:B-1----:R3:W5:Y:S02]  /*5c70*/  @P3 LDG.E R40, desc[UR8][R40.64] ;  /* 0x0000000828283981 */ /* 0x002764000c1e1900 */
[----:B--23--:R-:W-:Y:S02]  /*5c80*/  @!P3 IMAD.U32 R40, RZ, RZ, UR4 ;  /* 0x00000004ff28be24 */ /* 0x00cfe4000f8e00ff */
.L_x_96:
[----:B------:R-:W-:Y:S05]  /*5c90*/  @!P4 BRA `(.L_x_97) ;  /* 0x000000000024c947 */ /* 0x000fea0003800000 */
[----:B------:R-:W-:Y:S01]  /*5ca0*/  ISETP.NE.U32.AND P3, PT, R70, RZ, PT ;  /* 0x000000ff4600720c */ /* 0x000fe20003f65070 */
[----:B------:R-:W2:Y:S03]  /*5cb0*/  LDCU.64 UR4, c[0x0][0x358] ;  /* 0x00006b00ff0477ac */ /* 0x000ea60008000a00 */
[----:B------:R-:W-:Y:S11]  /*5cc0*/  ISETP.NE.AND.EX P3, PT, R71, RZ, PT, P3 ;  /* 0x000000ff4700720c */ /* 0x000ff60003f65330 */
[----:B------:R-:W-:Y:S02]  /*5cd0*/  @!UPT UIADD3 URZ, UPT, UPT, URZ, URZ, URZ ;  /* 0x000000fffffff290 */ /* 0x000fe4000fffe0ff */
[----:B------:R-:W3:Y:S01]  /*5ce0*/  @P3 LDC.64 R2, c[0x0][0x8a8] ;  /* 0x00022a00ff023b82 */ /* 0x000ee20000000a00 */
[----:B-1----:R-:W-:Y:S04]  /*5cf0*/  @P3 IMAD R0, R72, UR36, RZ ;  /* 0x0000002448003c24 */ /* 0x002fe8000f8e02ff */
[----:B---3--:R-:W-:Y:S05]  /*5d00*/  @P3 IMAD.WIDE R2, R0, 0x4, R2 ;  /* 0x0000000400023825 */ /* 0x008fea00078e0202 */
[----:B--2--5:R2:W5:Y:S02]  /*5d10*/  @P3 LDG.E R38, desc[UR4][R2.64] ;  /* 0x0000000402263981 */ /* 0x024564000c1e1900 */
[----:B--2---:R-:W3:Y:S02]  /*5d20*/  @!P3 LDC R38, c[0x0][0x8a0] ;  /* 0x00022800ff26bb82 */ /* 0x004ee40000000800 */
.L_x_97:
[----:B-----5:R-:W-:Y:S01]  /*5d30*/  ISETP.NE.AND P4, PT, R40, RZ, PT ;  /* 0x000000ff2800720c */ /* 0x020fe20003f85270 */
[----:B------:R-:W-:Y:S01]  /*5d40*/  BSSY B1, `(.L_x_98) ;  /* 0x0000042000017945 */ /* 0x000fe20003800000 */
[----:B------:R-:W-:Y:S01]  /*5d50*/  SEL R6, RZ, 0xffffffff, P2 ;  /* 0xffffffffff067807 */ /* 0x000fe20001000000 */
[----:B------:R-:W-:Y:S01]  /*5d60*/  IMAD.MOV.U32 R56, RZ, RZ, 0x1 ;  /* 0x00000001ff387424 */ /* 0x000fe200078e00ff */
[----:B------:R-:W-:Y:S02]  /*5d70*/  LOP3.LUT P3, RZ, R74, 0xff, RZ, 0xc0, !PT ;  /* 0x000000ff4aff7812 */ /* 0x000fe4000786c0ff */
[----:B------:R-:W-:Y:S02]  /*5d80*/  CS2R R46, SRZ ;  /* 0x00000000002e7805 */ /* 0x000fe4000001ff00 */
[----:B-1----:R-:W-:Y:S02]  /*5d90*/  @P1 SEL R0, RZ, 0xffffffff, P4 ;  /* 0xffffffffff001807 */ /* 0x002fe40002000000 */
[----:B------:R-:W-:Y:S02]  /*5da0*/  CS2R R44, SRZ ;  /* 0x00000000002c7805 */ /* 0x000fe4000001ff00 */
[----:B------:R-:W-:Y:S02]  /*5db0*/  LEA R3, R81, UR44, 0x3 ;  /* 0x0000002c51037c11 */ /* 0x000fe4000f8e18ff */
[----:B------:R-:W-:Y:S02]  /*5dc0*/  CS2R R50, SRZ ;  /* 0x0000000000327805 */ /* 0x000fe4000001ff00 */
[----:B------:R-:W-:Y:S02]  /*5dd0*/  @P0 SEL R0, R6, R0, !P3 ;  /* 0x0000000006000207 */ /* 0x000fe40005800000 */
[----:B------:R-:W-:Y:S02]  /*5de0*/  CS2R R48, SRZ ;  /* 0x0000000000307805 */ /* 0x000fe4000001ff00 */
[----:B------:R-:W-:Y:S02]  /*5df0*/  LEA R43, R36, UR44, 0x3 ;  /* 0x0000002c242b7c11 */ /* 0x000fe4000f8e18ff */
[----:B------:R-:W-:Y:S02]  /*5e00*/  @P1 LOP3.LUT R0, R0, 0x1, RZ, 0xc0, !PT ;  /* 0x0000000100001812 */ /* 0x000fe400078ec0ff */
[----:B------:R-:W-:Y:S02]  /*5e10*/  SHF.L.U32 R4, R83, 0x1f, RZ ;  /* 0x0000001f53047819 */ /* 0x000fe400000006ff */
[----:B------:R-:W-:Y:S02]  /*5e20*/  ISETP.NE.U32.OR P6, PT, R0, 0x1, !P1 ;  /* 0x000000010000780c */ /* 0x000fe40004fc5470 */
[----:B------:R-:W-:Y:S02]  /*5e30*/  PLOP3.LUT P2, PT, PT, PT, UP1, 0x80, 0x8 ;  /* 0x000000000008781c */ /* 0x000fe40003f4f018 */
[----:B------:R-:W-:Y:S02]  /*5e40*/  LEA.HI R39, R36, R36, RZ, 0x1 ;  /* 0x0000002424277211 */ /* 0x000fe400078f08ff */
[----:B------:R-:W-:Y:S02]  /*5e50*/  SEL R5, RZ, 0xffffffff, P4 ;  /* 0xffffffffff057807 */ /* 0x000fe40002000000 */
[----:B------:R-:W-:Y:S05]  /*5e60*/  P2R R2, PR, RZ, 0x40 ;  /* 0x00000040ff027803 */ /* 0x000fea0000000000 */
[----:B------:R-:W-:Y:S02]  /*5e70*/  @P6 SHF.L.U32 R0, R80, 0x1f, RZ ;  /* 0x0000001f50006819 */ /* 0x000fe400000006ff */
[----:B------:R-:W-:Y:S02]  /*5e80*/  @P2 SEL R5, R6, R5, !P3 ;  /* 0x0000000506052207 */ /* 0x000fe40005800000 */
[----:B------:R1:W2:Y:S02]  /*5e90*/  @P6 SYNCS.PHASECHK.TRANS64.TRYWAIT P1, [R3+URZ+0x80], R0 ;  /* 0x00008000030065a7 */ /* 0x0002a400080211ff */
[----:B------:R-:W-:Y:S04]  /*5ea0*/  LOP3.LUT R5, R5, 0x1, RZ, 0xc0, !PT ;  /* 0x0000000105057812 */ /* 0x000fe800078ec0ff */
[----:B------:R-:W-:Y:S04]  /*5eb0*/  ISETP.NE.U32.AND P5, PT, R5, 0x1, PT ;  /* 0x000000010500780c */ /* 0x000fe80003fa5070 */
[----:B------:R-:W-:Y:S01]  /*5ec0*/  P2R R57, PR, RZ, 0x20 ;  /* 0x00000020ff397803 */ /* 0x000fe20000000000 */
[----:B------:R4:W3:Y:S01]  /*5ed0*/  SYNCS.PHASECHK.TRANS64.TRYWAIT P0, [R43+URZ+0xd0], R4 ;  /* 0x0000d0042b0075a7 */ /* 0x0008e200080011ff */
[C---:B-1----:R-:W-:Y:S01]  /*5ee0*/  IMAD.SHL.U32 R0, R39.reuse, 0x40, RZ ;  /* 0x0000004027007824 */ /* 0x042fe200078e00ff */
[----:B------:R-:W-:Y:S04]  /*5ef0*/  LOP3.LUT R39, R39, 0xffe, RZ, 0xc0, !PT ;  /* 0x00000ffe27277812 */ /* 0x000fe800078ec0ff */
[----:B------:R-:W-:Y:S01]  /*5f00*/  LOP3.LUT R0, R0, 0xffffff80, RZ, 0xc0, !PT ;  /* 0xffffff8000007812 */ /* 0x000fe200078ec0ff */
[----:B------:R-:W-:Y:S04]  /*5f10*/  IMAD.IADD R39, R36, 0x1, -R39 ;  /* 0x0000000124277824 */ /* 0x000fe800078e0a27 */
[----:B------:R-:W-:Y:S04]  /*5f20*/  IMAD.IADD R0, R37, 0x1, R0 ;  /* 0x0000000125007824 */ /* 0x000fe800078e0200 */
[----:B------:R-:W-:Y:S01]  /*5f30*/  IMAD R39, R39, 0x100000, R0 ;  /* 0x0010000027277824 */ /* 0x000fe200078e0200 */
[----:B--2---:R-:W-:Y:S01]  /*5f40*/  @P6 SEL R56, RZ, 0x1, !P1 ;  /* 0x00000001ff386807 */ /* 0x004fe20004800000 */
[----:B----4-:R-:W-:Y:S06]  /*5f50*/  @!P6 BRA `(.L_x_99) ;  /* 0x000000000080e947 */ /* 0x010fec0003800000 */
[----:B------:R-:W-:Y:S01]  /*5f60*/  @P5 IMAD R6, R81, 0x1000, R69 ;  /* 0x0000100051065824 */ /* 0x000fe200078e0245 */
[----:B------:R-:W-:Y:S01]  /*5f70*/  ISETP.NE.AND P1, PT, R56, RZ, PT ;  /* 0x000000ff3800720c */ /* 0x000fe20003f25270 */
[----:B------:R-:W-:Y:S01]  /*5f80*/  BSSY B0, `(.L_x_100) ;  /* 0x000000b000007945 */ /* 0x000fe20003800000 */
[----:B------:R-:W-:Y:S01]  /*5f90*/  CS2R R50, SRZ ;  /* 0x0000000000327805 */ /* 0x000fe2000001ff00 */
[----:B------:R-:W-:Y:S01]  /*5fa0*/  @P5 VIADD R5, R6, UR44 ;  /* 0x0000002c06055c36 */ /* 0x000fe20008000000 */
[----:B------:R-:W-:Y:S02]  /*5fb0*/  CS2R R48, SRZ ;  /* 0x0000000000307805 */ /* 0x000fe4000001ff00 */
[----:B------:R-:W-:Y:S02]  /*5fc0*/  CS2R R46, SRZ ;  /* 0x00000000002e7805 */ /* 0x000fe4000001ff00 */
[----:B------:R-:W-:Y:S01]  /*5fd0*/  CS2R R44, SRZ ;  /* 0x00000000002c7805 */ /* 0x000fe2000001ff00 */
[----:B------:R-:W-:Y:S04]  /*5fe0*/  @P5 IMAD R5, R84, -0x10, R5 ;  /* 0xfffffff054055824 */ /* 0x000fe800078e0205 */
[----:B------:R-:W-:Y:S05]  /*5ff0*/  @P1 BRA `(.L_x_101) ;  /* 0x00000000000c1947 */ /* 0x000fea0003800000 */
[----:B------:R-:W-:Y:S04]  /*6000*/  SHF.L.U32 R0, R80, 0x1f, RZ ;  /* 0x0000001f50007819 */ /* 0x000fe800000006ff */
[----:B------:R-:W1:Y:S02]  /*6010*/  SYNCS.PHASECHK.TRANS64.TRYWAIT P1, [R3+URZ+0x80], R0 ;  /* 0x00008000030075a7 */ /* 0x000e6400080211ff */
[----:B-1----:R-:W-:Y:S05]  /*6020*/  @!P1 BRA `(.L_x_102) ;  /* 0x0000002400789947 */ /* 0x002fea0003800000 */
.L_x_101:
[----:B------:R-:W-:Y:S05]  /*6030*/  BSYNC B0 ;  /* 0x0000000000007941 */ /* 0x000fea0003800000 */
.L_x_100:
[----:B------:R-:W-:Y:S01]  /*6040*/  ISETP.NE.AND P1, PT, R57, RZ, PT ;  /* 0x000000ff3900720c */ /* 0x000fe20003f25270 */
[----:B-1----:R-:W-:Y:S02]  /*6050*/  VIADD R3, R3, 0x90 ;  /* 0x0000009003037836 */ /* 0x002fe40000000000 */
[----:B------:R-:W-:Y:S02]  /*6060*/  IMAD.U32 R0, RZ, RZ, UR45 ;  /* 0x0000002dff007e24 */ /* 0x000fe4000f8e00ff */
[----:B------:R-:W-:Y:S03]  /*6070*/  VIADD R81, R81, 0x1 ;  /* 0x0000000151517836 */ /* 0x000fe60000000000 */
[----:B------:R-:W-:Y:S05]  /*6080*/  PRMT R0, R0, 0x654, R3 ;  /* 0x0000065400007816 */ /* 0x000fea0000000003 */
[----:B------:R1:W2:Y:S04]  /*6090*/  @P1 LDS.128 R48, [R6+UR44+0x200] ;  /* 0x0002002c06301984 */ /* 0x0002a80008000c00 */
[----:B------:R1:W4:Y:S01]  /*60a0*/  @P1 LDS.128 R44, [R5+0x210] ;  /* 0x00021000052c1984 */ /* 0x0003220000000c00 */
[C---:B------:R-:W-:Y:S01]  /*60b0*/  ISETP.NE.AND P1, PT, R81.reuse, 0x2, PT ;  /* 0x000000025100780c */ /* 0x040fe20003f25270 */
[----:B------:R-:W-:Y:S01]  /*60c0*/  @!PT LDS RZ, [RZ] ;  /* 0x00000000fffff984 */ /* 0x000fe20000000800 */
[----:B------:R-:W-:Y:S01]  /*60d0*/  @!PT LDS RZ, [RZ] ;  /* 0x00000000fffff984 */ /* 0x000fe20000000800 */
[----:B------:R-:W-:Y:S01]  /*60e0*/  @!PT LDS RZ, [RZ] ;  /* 0x00000000fffff984 */ /* 0x000fe20000000800 */
[----:B------:R-:W-:Y:S01]  /*60f0*/  @!PT LDS RZ, [RZ] ;  /* 0x00000000fffff984 */ /* 0x000fe20000000800 */
[----:B------:R5:W-:Y:S06]  /*6100*/  MEMBAR.ALL.CTA ;  /* 0x0000000000007992 */ /* 0x000bec0000008000 */
[----:B-----5:R-:W5:Y:S01]  /*6110*/  FENCE.VIEW.ASYNC.S ;  /* 0x00000000000073c6 */ /* 0x020f620000000000 */
[----:B------:R-:W-:Y:S01]  /*6120*/  SEL R81, R81, RZ, P1 ;  /* 0x000000ff51517207 */ /* 0x000fe20000800000 */
[----:B-----5:R5:W-:Y:S02]  /*6130*/  SYNCS.ARRIVE.TRANS64.RED.A1T0 RZ, [R0+URZ], RZ ;  /* 0x000000ff00ff79a7 */ /* 0x020be400081004ff */
[----:B-----5:R-:W-:Y:S04]  /*6140*/  SEL R0, RZ, 0x1, P1 ;  /* 0x00000001ff007807 */ /* 0x020fe80000800000 */
[----:B-12---:R-:W-:Y:S02]  /*6150*/  LOP3.LUT R80, R80, R0, RZ, 0x3c, !PT ;  /* 0x0000000050507212 */ /* 0x006fe400078e3cff */
.L_x_99:
[----:B------:R-:W-:Y:S05]  /*6160*/  BSYNC B1 ;  /* 0x0000000000017941 */ /* 0x000fea0003800000 */
.L_x_98:
[----:B------:R-:W-:Y:S04]  /*6170*/  SHF.R.U32.HI R0, RZ, 0x15, R39 ;  /* 0x00000015ff007819 */ /* 0x000fe80000011627 */
[----:B------:R-:W-:Y:S01]  /*6180*/  LOP3.LUT P1, RZ, R0, 0x3, R75, 0x48, !PT ;  /* 0x0000000300ff7812 */ /* 0x000fe2000782484b */
[----:B------:R-:W-:Y:S01]  /*6190*/  @!UPT UIADD3 URZ, UPT, UPT, URZ, URZ, URZ ;  /* 0x000000fffffff290 */ /* 0x000fe2000fffe0ff */
[----:B---3--:R-:W-:Y:S11]  /*61a0*/  @P0 BRA `(.L_x_103) ;  /* 0x0000000000080947 */ /* 0x008ff60003800000 */
[----:B------:R-:W1:Y:S02]  /*61b0*/  SYNCS.PHASECHK.TRANS64.TRYWAIT P0, [R43+URZ+0xd0], R4 ;  /* 0x0000d0042b0075a7 */ /* 0x000e6400080011ff */
[----:B-1----:R-:W-:Y:S05]  /*61c0*/  @!P0 BRA `(.L_x_104) ;  /* 0x0000002400248947 */ /* 0x002fea0003800000 */
.L_x_103:
        /* <DEDUP_REMOVED lines=8> */
[----:B------:R-:W5:Y:S01]  /*6250*/  LDCU.64 UR4, c[0x4][0x10] ;  /* 0x01000200ff0477ac */ /* 0x000f620008000a00 */
[----:B--2---:R-:W-:Y:S01]  /*6260*/  MOV R5, UR9 ;  /* 0x0000000900057c02 */ /* 0x004fe20008000f00 */
[----:B-1----:R-:W-:Y:S01]  /*6270*/  IMAD.U32 R4, RZ, RZ, UR8 ;  /* 0x00000008ff047e24 */ /* 0x002fe2000f8e00ff */
[----:B---3--:R-:W-:Y:S01]  /*6280*/  MOV R7, UR7 ;  /* 0x0000000700077c02 */ /* 0x008fe20008000f00 */
[----:B------:R-:W-:Y:S01]  /*6290*/  IMAD.U32 R6, RZ, RZ, UR6 ;  /* 0x00000006ff067e24 */ /* 0x000fe2000f8e00ff */
[----:B-----5:R-:W-:Y:S01]  /*62a0*/  MOV R11, UR5 ;  /* 0x00000005000b7c02 */ /* 0x020fe20008000f00 */
[----:B------:R-:W-:Y:S02]  /*62b0*/  IMAD.U32 R10, RZ, RZ, UR4 ;  /* 0x00000004ff0a7e24 */ /* 0x000fe4000f8e00ff */
[----:B------:R-:W-:Y:S07]  /*62c0*/  LEPC R20, `(.L_x_105) ;  /* 0x000000001014794e */ /* 0x000fee0000000000 */
[----:B----4-:R-:W-:Y:S05]  /*62d0*/  CALL.ABS.NOINC R14 ;  /* 0x000000000e007343 */ /* 0x010fea0003c00000 */
.L_x_105:
[----:B------:R-:W-:Y:S05]  /*62e0*/  WARPSYNC.ALL ;  /* 0x0000000000007948 */ /* 0x000fea0003800000 */
[----:B------:R-:W-:Y:S01]  /*62f0*/  R2UR UR4, R39 ;  /* 0x00000000270472ca */ /* 0x000fe200000e0000 */
[----:B------:R-:W-:Y:S01]  /*6300*/  BSSY.RECONVERGENT B0, `(.L_x_106) ;  /* 0x00000a0000007945 */ /* 0x000fe20003800200 */
[----:B------:R-:W-:Y:S02]  /*6310*/  ISETP.NE.AND P6, PT, R2, RZ, PT ;  /* 0x000000ff0200720c */ /* 0x000fe40003fc5270 */
[C---:B------:R-:W-:Y:S02]  /*6320*/  SHF.L.U32 R2, R48.reuse, 0x10, RZ ;  /* 0x0000001030027819 */ /* 0x040fe400000006ff */
[C---:B------:R-:W-:Y:S02]  /*6330*/  PRMT R3, R48.reuse, 0x8880, RZ ;  /* 0x0000888030037816 */ /* 0x040fe400000000ff */
[----:B------:R-:W-:Y:S02]  /*6340*/  SHF.L.U32 R41, R48, 0x8, RZ ;  /* 0x0000000830297819 */ /* 0x000fe400000006ff */
[----:B------:R-:W-:Y:S02]  /*6350*/  SHF.L.U32 R42, R49, 0x10, RZ ;  /* 0x00000010312a7819 */ /* 0x000fe400000006ff */
[----:B------:R-:W-:Y:S01]  /*6360*/  ISETP.NE.AND P0, PT, R86, RZ, PT ;  /* 0x000000ff5600720c */ /* 0x000fe20003f05270 */
[----:B-1----:R-:W-:Y:S01]  /*6370*/  LDTM.16dp32bit_t0_t15.x32 R4, tmem[UR4] ;  /* 0x00000004000479ee */ /* 0x002fe20008a80000 */
[----:B------:R-:W1:Y:S01]  /*6380*/  LDTM.16dp32bit_t16_t31.x32 R4, tmem[UR4+0x20] ;  /* 0x00002004000479ee */ /* 0x000e620008aa0000 */
[----:B------:R-:W-:Y:S01]  /*6390*/  SHF.R.S32.HI R42, RZ, 0x18, R42 ;  /* 0x00000018ff2a7819 */ /* 0x000fe2000001142a */
[C---:B-1----:R-:W-:Y:S01]  /*63a0*/  IMAD R0, R38.reuse, R4, RZ ;  /* 0x0000000426007224 */ /* 0x042fe200078e02ff */
[----:B------:R-:W-:Y:S01]  /*63b0*/  SHF.R.S32.HI R4, RZ, 0x18, R2 ;  /* 0x00000018ff047819 */ /* 0x000fe20000011402 */
[C---:B------:R-:W-:Y:S01]  /*63c0*/  IMAD R2, R38.reuse, R5, RZ ;  /* 0x0000000526027224 */ /* 0x040fe200078e02ff */
[----:B------:R-:W-:Y:S01]  /*63d0*/  SHF.R.S32.HI R5, RZ, 0x18, R41 ;  /* 0x00000018ff057819 */ /* 0x000fe20000011429 */
[----:B------:R-:W-:Y:S01]  /*63e0*/  IMAD R0, R3, R40, R0 ;  /* 0x0000002803007224 */ /* 0x000fe200078e0200 */
[----:B------:R-:W-:Y:S01]  /*63f0*/  PRMT R41, R49, 0x8880, RZ ;  /* 0x0000888031297816 */ /* 0x000fe200000000ff */
[----:B------:R-:W-:Y:S02]  /*6400*/  IMAD R3, R38, R6, RZ ;  /* 0x0000000626037224 */ /* 0x000fe400078e02ff */
[-C--:B------:R-:W-:Y:S01]  /*6410*/  IMAD R2, R4, R40.reuse, R2 ;  /* 0x0000002804027224 */ /* 0x080fe200078e0202 */
[----:B------:R-:W-:Y:S01]  /*6420*/  SHF.R.S32.HI R4, RZ, 0x18, R48 ;  /* 0x00000018ff047819 */ /* 0x000fe20000011430 */
[----:B------:R-:W-:Y:S02]  /*6430*/  IMAD R7, R38, R7, RZ ;  /* 0x0000000726077224 */ /* 0x000fe400078e02ff */
[-C--:B------:R-:W-:Y:S02]  /*6440*/  IMAD R3, R5, R40.reuse, R3 ;  /* 0x0000002805037224 */ /* 0x080fe400078e0203 */
[----:B------:R-:W-:Y:S02]  /*6450*/  IMAD R7, R4, R40, R7 ;  /* 0x0000002804077224 */ /* 0x000fe400078e0207 */
[C---:B------:R-:W-:Y:S02]  /*6460*/  IMAD R6, R38.reuse, R11, RZ ;  /* 0x0000000b26067224 */ /* 0x040fe400078e02ff */
[C---:B------:R-:W-:Y:S01]  /*6470*/  IMAD R11, R38.reuse, R16, RZ ;  /* 0x00000010260b7224 */ /* 0x040fe200078e02ff */
[----:B------:R-:W-:Y:S01]  /*6480*/  I2IP.S8.S32.SAT R52, R7, R3, RZ ;  /* 0x0000000307347239 */ /* 0x000fe200000014ff */
[C---:B------:R-:W-:Y:S02]  /*6490*/  IMAD R16, R38.reuse, R21, RZ ;  /* 0x0000001526107224 */ /* 0x040fe400078e02ff */
[----:B------:R-:W-:Y:S01]  /*64a0*/  IMAD R21, R38, R26, RZ ;  /* 0x0000001a26157224 */ /* 0x000fe200078e02ff */
[----:B------:R-:W-:Y:S01]  /*64b0*/  I2IP.S8.S32.SAT R52, R2, R0, R52 ;  /* 0x0000000002347239 */ /* 0x000fe20000001434 */
[C---:B------:R-:W-:Y:S01]  /*64c0*/  IMAD R26, R38.reuse, R31, RZ ;  /* 0x0000001f261a7224 */ /* 0x040fe200078e02ff */
[----:B------:R-:W-:Y:S01]  /*64d0*/  SHF.R.S32.HI R2, RZ, 0x18, R49 ;  /* 0x00000018ff027819 */ /* 0x000fe20000011431 */
[C---:B------:R-:W-:Y:S02]  /*64e0*/  IMAD R3, R38.reuse, R8, RZ ;  /* 0x0000000826037224 */ /* 0x040fe400078e02ff */
[----:B------:R-:W-:Y:S02]  /*64f0*/  IMAD.SHL.U32 R31, R49, 0x100, RZ ;  /* 0x00000100311f7824 */ /* 0x000fe400078e00ff */
[C---:B------:R-:W-:Y:S02]  /*6500*/  IMAD R8, R38.reuse, R13, RZ ;  /* 0x0000000d26087224 */ /* 0x040fe400078e02ff */
[C---:B------:R-:W-:Y:S01]  /*6510*/  IMAD R13, R38.reuse, R18, RZ ;  /* 0x00000012260d7224 */ /* 0x040fe200078e02ff */
[----:B------:R-:W-:Y:S01]  /*6520*/  SHF.R.S32.HI R0, RZ, 0x18, R31 ;  /* 0x00000018ff007819 */ /* 0x000fe2000001141f */
[----:B------:R-:W-:Y:S01]  /*6530*/  IMAD R18, R38, R23, RZ ;  /* 0x0000001726127224 */ /* 0x000fe200078e02ff */
[----:B------:R-:W-:Y:S01]  /*6540*/  SHF.L.U32 R31, R50, 0x10, RZ ;  /* 0x00000010321f7819 */ /* 0x000fe200000006ff */
[C---:B------:R-:W-:Y:S02]  /*6550*/  IMAD R4, R38.reuse, R9, RZ ;  /* 0x0000000926047224 */ /* 0x040fe400078e02ff */
[C---:B------:R-:W-:Y:S01]  /*6560*/  IMAD R23, R38.reuse, R28, RZ ;  /* 0x0000001c26177224 */ /* 0x040fe200078e02ff */
[----:B------:R-:W-:Y:S01]  /*6570*/  SHF.R.S32.HI R31, RZ, 0x18, R31 ;  /* 0x00000018ff1f7819 */ /* 0x000fe2000001141f */
[C---:B------:R-:W-:Y:S02]  /*6580*/  IMAD R7, R38.reuse, R12, RZ ;  /* 0x0000000c26077224 */ /* 0x040fe400078e02ff */
[----:B------:R-:W-:Y:S01]  /*6590*/  IMAD R28, R38, R33, RZ ;  /* 0x00000021261c7224 */ /* 0x000fe200078e02ff */
[----:B------:R-:W-:Y:S01]  /*65a0*/  PRMT R33, R50, 0x8880, RZ ;  /* 0x0000888032217816 */ /* 0x000fe200000000ff */
[----:B------:R-:W-:Y:S02]  /*65b0*/  IMAD R3, R41, R40, R3 ;  /* 0x0000002829037224 */ /* 0x000fe400078e0203 */
[C---:B------:R-:W-:Y:S02]  /*65c0*/  IMAD R12, R38.reuse, R17, RZ ;  /* 0x00000011260c7224 */ /* 0x040fe400078e02ff */
[C---:B------:R-:W-:Y:S02]  /*65d0*/  IMAD R5, R38.reuse, R10, RZ ;  /* 0x0000000a26057224 */ /* 0x040fe400078e02ff */
[----:B------:R-:W-:Y:S02]  /*65e0*/  IMAD R17, R38, R22, RZ ;  /* 0x0000001626117224 */ /* 0x000fe400078e02ff */
[----:B------:R-:W-:Y:S02]  /*65f0*/  IMAD R4, R42, R40, R4 ;  /* 0x000000282a047224 */ /* 0x000fe400078e0204 */
[C---:B------:R-:W-:Y:S02]  /*6600*/  IMAD R22, R38.reuse, R27, RZ ;  /* 0x0000001b26167224 */ /* 0x040fe400078e02ff */
[----:B------:R-:W-:Y:S01]  /*6610*/  IMAD R27, R38, R32, RZ ;  /* 0x00000020261b7224 */ /* 0x000fe200078e02ff */
[----:B------:R-:W-:Y:S01]  /*6620*/  SHF.L.U32 R32, R50, 0x8, RZ ;  /* 0x0000000832207819 */ /* 0x000fe200000006ff */
[-C--:B------:R-:W-:Y:S02]  /*6630*/  IMAD R5, R0, R40.reuse, R5 ;  /* 0x0000002800057224 */ /* 0x080fe400078e0205 */
[----:B------:R-:W-:Y:S01]  /*6640*/  IMAD.MOV.U32 R0, RZ, RZ, R33 ;  /* 0x000000ffff007224 */ /* 0x000fe200078e0021 */
[----:B------:R-:W-:Y:S01]  /*6650*/  SHF.R.S32.HI R32, RZ, 0x18, R32 ;  /* 0x00000018ff207819 */ /* 0x000fe20000011420 */
[-C--:B------:R-:W-:Y:S01]  /*6660*/  IMAD R6, R2, R40.reuse, R6 ;  /* 0x0000002802067224 */ /* 0x080fe200078e0206 */
[----:B------:R-:W-:Y:S01]  /*6670*/  SHF.R.S32.HI R2, RZ, 0x18, R50 ;  /* 0x00000018ff027819 */ /* 0x000fe20000011432 */
[----:B------:R-:W-:Y:S01]  /*6680*/  IMAD R7, R0, R40, R7 ;  /* 0x0000002800077224 */ /* 0x000fe200078e0207 */
[----:B------:R-:W-:Y:S01]  /*6690*/  PRMT R0, R51, 0x8880, RZ ;  /* 0x0000888033007816 */ /* 0x000fe200000000ff */
[----:B------:R-:W-:Y:S01]  /*66a0*/  IMAD R9, R38, R14, RZ ;  /* 0x0000000e26097224 */ /* 0x000fe200078e02ff */
[----:B------:R-:W-:Y:S01]  /*66b0*/  I2IP.S8.S32.SAT R6, R6, R5, RZ ;  /* 0x0000000506067239 */ /* 0x000fe200000014ff */
[-C--:B------:R-:W-:Y:S01]  /*66c0*/  IMAD R8, R31, R40.reuse, R8 ;  /* 0x000000281f087224 */ /* 0x080fe200078e0208 */
[C---:B------:R-:W-:Y:S01]  /*66d0*/  SHF.L.U32 R31, R51.reuse, 0x8, RZ ;  /* 0x00000008331f7819 */ /* 0x040fe200000006ff */
[----:B------:R-:W-:Y:S01]  /*66e0*/  IMAD R10, R38, R15, RZ ;  /* 0x0000000f260a7224 */ /* 0x000fe200078e02ff */
[----:B------:R-:W-:Y:S01]  /*66f0*/  I2IP.S8.S32.SAT R53, R4, R3, R6 ;  /* 0x0000000304357239 */ /* 0x000fe20000001406 */
[-C--:B------:R-:W-:Y:S01]  /*6700*/  IMAD R9, R32, R40.reuse, R9 ;  /* 0x0000002820097224 */ /* 0x080fe200078e0209 */
[----:B------:R-:W-:Y:S01]  /*6710*/  SHF.R.S32.HI R5, RZ, 0x18, R31 ;  /* 0x00000018ff057819 */ /* 0x000fe2000001141f */
[-C--:B------:R-:W-:Y:S01]  /*6720*/  IMAD R10, R2, R40.reuse, R10 ;  /* 0x00000028020a7224 */ /* 0x080fe200078e020a */
[----:B------:R-:W-:Y:S01]  /*6730*/  SHF.L.U32 R2, R51, 0x10, RZ ;  /* 0x0000001033027819 */ /* 0x000fe200000006ff */
[----:B------:R-:W-:Y:S01]  /*6740*/  IMAD R11, R0, R40, R11 ;  /* 0x00000028000b7224 */ /* 0x000fe200078e020b */
[----:B------:R-:W-:Y:S01]  /*6750*/  SHF.R.S32.HI R0, RZ, 0x18, R51 ;  /* 0x00000018ff007819 */ /* 0x000fe20000011433 */
[C---:B------:R-:W-:Y:S01]  /*6760*/  IMAD R15, R38.reuse, R20, RZ ;  /* 0x00000014260f7224 */ /* 0x040fe200078e02ff */
[----:B------:R-:W-:Y:S01]  /*6770*/  SHF.R.S32.HI R2, RZ, 0x18, R2 ;  /* 0x00000018ff027819 */ /* 0x000fe20000011402 */
[C---:B------:R-:W-:Y:S01]  /*6780*/  IMAD R14, R38.reuse, R19, RZ ;  /* 0x00000013260e7224 */ /* 0x040fe200078e02ff */
[C---:B----4-:R-:W-:Y:S01]  /*6790*/  SHF.L.U32 R4, R45.reuse, 0x10, RZ ;  /* 0x000000102d047819 */ /* 0x050fe200000006ff */
[----:B------:R-:W-:Y:S01]  /*67a0*/  IMAD R19, R38, R24, RZ ;  /* 0x0000001826137224 */ /* 0x000fe200078e02ff */
[----:B------:R-:W-:Y:S01]  /*67b0*/  PRMT R3, R45, 0x8880, RZ ;  /* 0x000088802d037816 */ /* 0x000fe200000000ff */
[-C--:B------:R-:W-:Y:S01]  /*67c0*/  IMAD R12, R2, R40.reuse, R12 ;  /* 0x00000028020c7224 */ /* 0x080fe200078e020c */
[----:B------:R-:W-:Y:S01]  /*67d0*/  PRMT R2, R44, 0x8880, RZ ;  /* 0x000088802c027816 */ /* 0x000fe200000000ff */
[-C--:B------:R-:W-:Y:S01]  /*67e0*/  IMAD R13, R5, R40.reuse, R13 ;  /* 0x00000028050d7224 */ /* 0x080fe200078e020d */
[----:B------:R-:W-:Y:S01]  /*67f0*/  SHF.R.S32.HI R4, RZ, 0x18, R4 ;  /* 0x00000018ff047819 */ /* 0x000fe20000011404 */
[----:B------:R-:W-:Y:S01]  /*6800*/  IMAD R14, R0, R40, R14 ;  /* 0x00000028000e7224 */ /* 0x000fe200078e020e */
[----:B------:R-:W-:Y:S01]  /*6810*/  MOV R0, R2 ;  /* 0x0000000200007202 */ /* 0x000fe20000000f00 */
[----:B------:R-:W-:Y:S01]  /*6820*/  IMAD.U32 R5, R44, 0x10000, RZ ;  /* 0x000100002c057824 */ /* 0x000fe200078e00ff */
[----:B------:R-:W-:Y:S01]  /*6830*/  I2IP.S8.S32.SAT R9, R10, R9, RZ ;  /* 0x000000090a097239 */ /* 0x000fe200000014ff */
[----:B------:R-:W-:Y:S01]  /*6840*/  IMAD R20, R38, R25, RZ ;  /* 0x0000001926147224 */ /* 0x000fe200078e02ff */
[----:B------:R-:W-:Y:S01]  /*6850*/  I2IP.S8.S32.SAT R13, R14, R13, RZ ;  /* 0x0000000d0e0d7239 */ /* 0x000fe200000014ff */
[----:B------:R-:W-:Y:S01]  /*6860*/  IMAD R15, R0, R40, R15 ;  /* 0x00000028000f7224 */ /* 0x000fe200078e020f */
[----:B------:R-:W-:Y:S01]  /*6870*/  SHF.R.S32.HI R2, RZ, 0x18, R5 ;  /* 0x00000018ff027819 */ /* 0x000fe20000011405 */
[----:B------:R-:W-:Y:S01]  /*6880*/  IMAD R24, R38, R29, RZ ;  /* 0x0000001d26187224 */ /* 0x000fe200078e02ff */
[----:B------:R-:W-:Y:S01]  /*6890*/  SHF.L.U32 R0, R44, 0x8, RZ ;  /* 0x000000082c007819 */ /* 0x000fe200000006ff */
[----:B------:R-:W-:Y:S01]  /*68a0*/  IMAD R25, R38, R30, RZ ;  /* 0x0000001e26197224 */ /* 0x000fe200078e02ff */
[----:B------:R-:W-:Y:S01]  /*68b0*/  I2IP.S8.S32.SAT R54, R8, R7, R9 ;  /* 0x0000000708367239 */ /* 0x000fe20000001409 */
[----:B------:R-:W-:Y:S01]  /*68c0*/  IMAD R16, R2, R40, R16 ;  /* 0x0000002802107224 */ /* 0x000fe200078e0210 */
[----:B------:R-:W-:Y:S01]  /*68d0*/  SHF.R.S32.HI R0, RZ, 0x18, R0 ;  /* 0x00000018ff007819 */ /* 0x000fe20000011400 */
[----:B------:R-:W-:Y:S01]  /*68e0*/  IMAD R29, R38, R34, RZ ;  /* 0x00000022261d7224 */ /* 0x000fe200078e02ff */
[----:B------:R-:W-:Y:S01]  /*68f0*/  SHF.R.S32.HI R2, RZ, 0x18, R44 ;  /* 0x00000018ff027819 */ /* 0x000fe2000001142c */
[----:B------:R-:W-:Y:S01]  /*6900*/  IMAD.SHL.U32 R5, R45, 0x100, RZ ;  /* 0x000001002d057824 */ /* 0x000fe200078e00ff */
[----:B------:R-:W-:Y:S01]  /*6910*/  I2IP.S8.S32.SAT R55, R12, R11, R13 ;  /* 0x0000000b0c377239 */ /* 0x000fe2000000140d */
[-C--:B------:R-:W-:Y:S02]  /*6920*/  IMAD R17, R0, R40.reuse, R17 ;  /* 0x0000002800117224 */ /* 0x080fe400078e0211 */
[-C--:B------:R-:W-:Y:S01]  /*6930*/  IMAD R18, R2, R40.reuse, R18 ;  /* 0x0000002802127224 */ /* 0x080fe200078e0212 */
[----:B------:R-:W-:Y:S01]  /*6940*/  SHF.R.S32.HI R0, RZ, 0x18, R5 ;  /* 0x00000018ff007819 */ /* 0x000fe20000011405 */
[-C--:B------:R-:W-:Y:S01]  /*6950*/  IMAD R19, R3, R40.reuse, R19 ;  /* 0x0000002803137224 */ /* 0x080fe200078e0213 */
[----:B------:R-:W-:Y:S01]  /*6960*/  SHF.R.S32.HI R2, RZ, 0x18, R45 ;  /* 0x00000018ff027819 */ /* 0x000fe2000001142d */
[-C--:B------:R-:W-:Y:S01]  /*6970*/  IMAD R20, R4, R40.reuse, R20 ;  /* 0x0000002804147224 */ /* 0x080fe200078e0214 */
[----:B------:R-:W-:Y:S01]  /*6980*/  SHF.L.U32 R4, R46, 0x10, RZ ;  /* 0x000000102e047819 */ /* 0x000fe200000006ff */
[-C--:B------:R-:W-:Y:S01]  /*6990*/  IMAD R21, R0, R40.reuse, R21 ;  /* 0x0000002800157224 */ /* 0x080fe200078e0215 */
[C---:B------:R-:W-:Y:S01]  /*69a0*/  PRMT R0, R46.reuse, 0x8880, RZ ;  /* 0x000088802e007816 */ /* 0x040fe200000000ff */
[----:B------:R1:W-:Y:S01]  /*69b0*/  STS.128 [R69+UR44+0x2200], R52 ;  /* 0x0022003445007988 */ /* 0x0003e20008000c2c */
[----:B------:R-:W-:Y:S01]  /*69c0*/  SHF.L.U32 R3, R46, 0x8, RZ ;  /* 0x000000082e037819 */ /* 0x000fe200000006ff */
[-C--:B------:R-:W-:Y:S01]  /*69d0*/  IMAD R22, R2, R40.reuse, R22 ;  /* 0x0000002802167224 */ /* 0x080fe200078e0216 */
[----:B------:R-:W-:Y:S01]  /*69e0*/  SHF.R.S32.HI R2, RZ, 0x18, R4 ;  /* 0x00000018ff027819 */ /* 0x000fe20000011404 */
[-C--:B------:R-:W-:Y:S01]  /*69f0*/  IMAD R23, R0, R40.reuse, R23 ;  /* 0x0000002800177224 */ /* 0x080fe200078e0217 */
[----:B------:R-:W-:Y:S01]  /*6a00*/  SHF.R.S32.HI R3, RZ, 0x18, R3 ;  /* 0x00000018ff037819 */ /* 0x000fe20000011403 */
[----:B------:R-:W-:Y:S01]  /*6a10*/  IMAD R30, R38, R35, RZ ;  /* 0x00000023261e7224 */ /* 0x000fe200078e02ff */
[----:B------:R-:W-:Y:S01]  /*6a20*/  SHF.R.S32.HI R0, RZ, 0x18, R46 ;  /* 0x00000018ff007819 */ /* 0x000fe2000001142e */
[-C--:B------:R-:W-:Y:S01]  /*6a30*/  IMAD R24, R2, R40.reuse, R24 ;  /* 0x0000002802187224 */ /* 0x080fe200078e0218 */
[----:B------:R-:W-:Y:S01]  /*6a40*/  PRMT R2, R47, 0x8880, RZ ;  /* 0x000088802f027816 */ /* 0x000fe200000000ff */
[-C--:B------:R-:W-:Y:S01]  /*6a50*/  IMAD R25, R3, R40.reuse, R25 ;  /* 0x0000002803197224 */ /* 0x080fe200078e0219 */
[C---:B------:R-:W-:Y:S01]  /*6a60*/  SHF.L.U32 R3, R47.reuse, 0x10, RZ ;  /* 0x000000102f037819 */ /* 0x040fe200000006ff */
[----:B------:R-:W-:Y:S01]  /*6a70*/  IMAD.SHL.U32 R4, R47, 0x100, RZ ;  /* 0x000001002f047824 */ /* 0x000fe200078e00ff */
[----:B------:R-:W-:Y:S01]  /*6a80*/  SHF.R.S32.HI R5, RZ, 0x18, R47 ;  /* 0x00000018ff057819 */ /* 0x000fe2000001142f */
[-C--:B------:R-:W-:Y:S01]  /*6a90*/  IMAD R26, R0, R40.reuse, R26 ;  /* 0x00000028001a7224 */ /* 0x080fe200078e021a */
[----:B------:R-:W-:Y:S01]  /*6aa0*/  SHF.R.S32.HI R3, RZ, 0x18, R3 ;  /* 0x00000018ff037819 */ /* 0x000fe20000011403 */
[-C--:B------:R-:W-:Y:S01]  /*6ab0*/  IMAD R27, R2, R40.reuse, R27 ;  /* 0x00000028021b7224 */ /* 0x080fe200078e021b */
[----:B------:R-:W-:Y:S02]  /*6ac0*/  SHF.R.S32.HI R4, RZ, 0x18, R4 ;  /* 0x00000018ff047819 */ /* 0x000fe40000011404 */
[----:B------:R-:W-:Y:S01]  /*6ad0*/  I2IP.S8.S32.SAT R17, R18, R17, RZ ;  /* 0x0000001112117239 */ /* 0x000fe200000014ff */
[-C--:B------:R-:W-:Y:S01]  /*6ae0*/  IMAD R28, R3, R40.reuse, R28 ;  /* 0x00000028031c7224 */ /* 0x080fe200078e021c */
[----:B------:R-:W-:Y:S01]  /*6af0*/  I2IP.S8.S32.SAT R21, R22, R21, RZ ;  /* 0x0000001516157239 */ /* 0x000fe200000014ff */
[-C--:B------:R-:W-:Y:S01]  /*6b00*/  IMAD R29, R4, R40.reuse, R29 ;  /* 0x00000028041d7224 */ /* 0x080fe200078e021d */
[----:B------:R-:W-:Y:S01]  /*6b10*/  I2IP.S8.S32.SAT R16, R16, R15, R17 ;  /* 0x0000000f10107239 */ /* 0x000fe20000001411 */
[----:B------:R-:W-:Y:S01]  /*6b20*/  IMAD R30, R5, R40, R30 ;  /* 0x00000028051e7224 */ /* 0x000fe200078e021e */
[----:B------:R-:W-:Y:S02]  /*6b30*/  I2IP.S8.S32.SAT R17, R20, R19, R21 ;  /* 0x0000001314117239 */ /* 0x000fe40000001415 */
[----:B------:R-:W-:Y:S02]  /*6b40*/  I2IP.S8.S32.SAT R18, R26, R25, RZ ;  /* 0x000000191a127239 */ /* 0x000fe400000014ff */
[----:B------:R-:W-:Y:S02]  /*6b50*/  I2IP.S8.S32.SAT R19, R30, R29, RZ ;  /* 0x0000001d1e137239 */ /* 0x000fe400000014ff */
[----:B------:R-:W-:Y:S02]  /*6b60*/  IADD3 R2, PT, PT, R69, UR44, RZ ;  /* 0x0000002c45027c10 */ /* 0x000fe4000fffe0ff */
[----:B------:R-:W-:Y:S02]  /*6b70*/  SHF.L.U32 R0, R79, 0x4, RZ ;  /* 0x000000044f007819 */ /* 0x000fe400000006ff */
[----:B------:R-:W-:Y:S02]  /*6b80*/  I2IP.S8.S32.SAT R18, R24, R23, R18 ;  /* 0x0000001718127239 */ /* 0x000fe40000001412 */
[----:B------:R-:W-:Y:S02]  /*6b90*/  I2IP.S8.S32.SAT R19, R28, R27, R19 ;  /* 0x0000001b1c137239 */ /* 0x000fe40000001413 */
[----:B------:R-:W-:Y:S02]  /*6ba0*/  IADD3 R87, PT, PT, R2, R0, RZ ;  /* 0x0000000002577210 */ /* 0x000fe40007ffe0ff */
[----:B------:R-:W-:Y:S02]  /*6bb0*/  LEA R3, R81, UR44, 0x3 ;  /* 0x0000002c51037c11 */ /* 0x000fe4000f8e18ff */
[----:B------:R-:W-:Y:S01]  /*6bc0*/  @P6 SHF.L.U32 R4, R80, 0x1f, RZ ;  /* 0x0000001f50046819 */ /* 0x000fe200000006ff */
[----:B------:R1:W-:Y:S01]  /*6bd0*/  STS.128 [R87+0x2210], R16 ;  /* 0x0022101057007388 */ /* 0x0003e20000000c00 */
[----:B------:R-:W-:Y:S01]  /*6be0*/  @!PT LDS RZ, [RZ] ;  /* 0x00000000fffff984 */ /* 0x000fe20000000800 */
[----:B------:R-:W-:Y:S01]  /*6bf0*/  @!PT LDS RZ, [RZ] ;  /* 0x00000000fffff984 */ /* 0x000fe20000000800 */
[----:B------:R-:W-:Y:S01]  /*6c00*/  @!PT LDS RZ, [RZ] ;  /* 0x00000000fffff984 */ /* 0x000fe20000000800 */
[----:B------:R-:W-:Y:S01]  /*6c10*/  @!PT LDS RZ, [RZ] ;  /* 0x00000000fffff984 */ /* 0x000fe20000000800 */
[----:B------:R2:W-:Y:S07]  /*6c20*/  MEMBAR.ALL.CTA ;  /* 0x0000000000007992 */ /* 0x0005ee0000008000 */
[----:B--2---:R-:W2:Y:S02]  /*6c30*/  FENCE.VIEW.ASYNC.S ;  /* 0x00000000000073c6 */ /* 0x004ea40000000000 */
[----:B--2---:R-:W-:Y:S06]  /*6c40*/  BAR.SYNC.DEFER_BLOCKING 0x1, 0x80 ;  /* 0x0042000000007b1d */ /* 0x004fec0000010000 */
[----:B------:R-:W-:Y:S05]  /*6c50*/  @P0 BRA `(.L_x_107) ;  /* 0x0000000000280947 */ /* 0x000fea0003800000 */
[----:B------:R-:W2:Y:S01]  /*6c60*/  LDCU.64 UR6, c[0x0][0x348] ;  /* 0x00006900ff0677ac */ /* 0x000ea20008000a00 */
[----:B------:R-:W-:Y:S01]  /*6c70*/  UIADD3 UR4, UPT, UPT, UR44, 0x2200, URZ ;  /* 0x000022002c047890 */ /* 0x000fe2000fffe0ff */
[----:B------:R-:W-:Y:S05]  /*6c80*/  UMOV UR51, UR36 ;  /* 0x0000002400337c82 */ /* 0x000fea0008000000 */
[----:B------:R-:W-:Y:S04]  /*6c90*/  MOV R85, UR4 ;  /* 0x0000000400557c02 */ /* 0x000fe80008000f00 */
[----:B------:R-:W-:Y:S01]  /*6ca0*/  R2UR UR48, R85 ;  /* 0x00000000553072ca */ /* 0x000fe200000e0000 */
[----:B--2---:R-:W-:Y:S04]  /*6cb0*/  UIADD3 UR4, UP0, UPT, UR6, 0x680, URZ ;  /* 0x0000068006047890 */ /* 0x004fe8000ff1e0ff */
[----:B------:R-:W-:Y:S09]  /*6cc0*/  UIADD3.X UR5, UPT, UPT, URZ, UR7, URZ, UP0, !UPT ;  /* 0x00000007ff057290 */ /* 0x000ff200087fe4ff */
[----:B------:R2:W-:Y:S01]  /*6cd0*/  UTMASTG.3D [UR48], [UR4] ;  /* 0x00000030040073b5 */ /* 0x0005e20008010000 */
[----:B------:R0:W-:Y:S01]  /*6ce0*/  UTMACMDFLUSH ;  /* 0x00000000000079b7 */ /* 0x0001e20000000000 */
[----:B--2---:R-:W-:Y:S04]  /*6cf0*/  DEPBAR.LE SB0, 0x1 ;  /* 0x000080400000791a */ /* 0x004fe80000000000 */
.L_x_107:
[----:B------:R-:W-:Y:S05]  /*6d00*/  BSYNC.RECONVERGENT B0 ;  /* 0x0000000000007941 */ /* 0x000fea0003800200 */
.L_x_106:
[----:B------:R-:W-:Y:S06]  /*6d10*/  BAR.SYNC.DEFER_BLOCKING 0x1, 0x80 ;  /* 0x0042000000007b1d */ /* 0x000fec0000010000 */
[----:B------:R-:W2:Y:S01]  /*6d20*/  @P6 SYNCS.PHASECHK.TRANS64.TRYWAIT P0, [R3+URZ+0x80], R4 ;  /* 0x00008004030065a7 */ /* 0x000ea200080011ff */
[----:B------:R-:W-:Y:S01]  /*6d30*/  BSSY B1, `(.L_x_108) ;  /* 0x000001f000017945 */ /* 0x000fe20003800000 */
[----:B--2---:R-:W-:Y:S03]  /*6d40*/  @P6 SEL R56, RZ, 0x1, !P0 ;  /* 0x00000001ff386807 */ /* 0x004fe60004000000 */
[----:B------:R-:W-:Y:S05]  /*6d50*/  @!P6 BRA `(.L_x_109) ;  /* 0x000000000070e947 */ /* 0x000fea0003800000 */
[----:B------:R-:W-:Y:S01]  /*6d60*/  ISETP.NE.AND P1, PT, R57, RZ, PT ;  /* 0x000000ff3900720c */ /* 0x000fe20003f25270 */
[----:B------:R-:W-:Y:S01]  /*6d70*/  BSSY B0, `(.L_x_110) ;  /* 0x0000008000007945 */ /* 0x000fe20003800000 */
[----:B------:R-:W-:Y:S11]  /*6d80*/  ISETP.NE.AND P0, PT, R56, RZ, PT ;  /* 0x000000ff3800720c */ /* 0x000ff60003f05270 */
[----:B------:R-:W-:Y:S04]  /*6d90*/  @P1 IMAD R2, R81, 0x1000, R2 ;  /* 0x0000100051021824 */ /* 0x000fe800078e0202 */
[----:B------:R-:W-:Y:S01]  /*6da0*/  @P1 IMAD.IADD R4, R0, 0x1, R2 ;  /* 0x0000000100041824 */ /* 0x000fe200078e0202 */
[----:B------:R-:W-:Y:S06]  /*6db0*/  @P0 BRA `(.L_x_111) ;  /* 0x00000000000c0947 */ /* 0x000fec0003800000 */
[----:B------:R-:W-:Y:S04]  /*6dc0*/  SHF.L.U32 R0, R80, 0x1f, RZ ;  /* 0x0000001f50007819 */ /* 0x000fe800000006ff */
[----:B------:R-:W2:Y:S02]  /*6dd0*/  SYNCS.PHASECHK.TRANS64.TRYWAIT P0, [R3+URZ+0x80], R0 ;  /* 0x00008000030075a7 */ /* 0x000ea400080011ff */
[----:B--2---:R-:W-:Y:S05]  /*6de0*/  @!P0 BRA `(.L_x_112) ;  /* 0x0000001800308947 */ /* 0x004fea0003800000 */
.L_x_111:
[----:B------:R-:W-:Y:S05]  /*6df0*/  BSYNC B0 ;  /* 0x0000000000007941 */ /* 0x000fea0003800000 */
.L_x_110:
[----:B------:R-:W-:Y:S01]  /*6e00*/  ISETP.NE.AND P0, PT, R57, RZ, PT ;  /* 0x000000ff3900720c */ /* 0x000fe20003f05270 */
[----:B--2---:R-:W-:Y:S02]  /*6e10*/  VIADD R3, R3, 0x90 ;  /* 0x0000009003037836 */ /* 0x004fe40000000000 */
[----:B------:R-:W-:Y:S02]  /*6e20*/  IMAD.U32 R0, RZ, RZ, UR45 ;  /* 0x0000002dff007e24 */ /* 0x000fe4000f8e00ff */
[----:B------:R-:W-:Y:S03]  /*6e30*/  VIADD R81, R81, 0x1 ;  /* 0x0000000151517836 */ /* 0x000fe60000000000 */
[----:B------:R-:W-:Y:S05]  /*6e40*/  PRMT R0, R0, 0x654, R3 ;  /* 0x0000065400007816 */ /* 0x000fea0000000003 */
[----:B------:R2:W3:Y:S04]  /*6e50*/  @P0 LDS.128 R48, [R2+0x200] ;  /* 0x0002000002300984 */ /* 0x0004e80000000c00 */
        /* <DEDUP_REMOVED lines=11> */
[----:B--23--:R-:W-:Y:S02]  /*6f10*/  LOP3.LUT R80, R80, R0, RZ, 0x3c, !PT ;  /* 0x0000000050507212 */ /* 0x00cfe400078e3cff */
.L_x_109:
[----:B------:R-:W-:Y:S05]  /*6f20*/  BSYNC B1 ;  /* 0x0000000000017941 */ /* 0x000fea0003800000 */
.L_x_108:
[----:B------:R-:W-:Y:S05]  /*6f30*/  VIADD R0, R39, 0x40 ;  /* 0x0000004027007836 */ /* 0x000fea0000000000 */
[----:B------:R-:W-:Y:S04]  /*6f40*/  SHF.R.U32.HI R0, RZ, 0x15, R0 ;  /* 0x00000015ff007819 */ /* 0x000fe80000011600 */
[----:B------:R-:W-:Y:S11]  /*6f50*/  LOP3.LUT P0, RZ, R0, 0x3, R75, 0x48, !PT ;  /* 0x0000000300ff7812 */ /* 0x000ff6000780484b */
[----:B------:R-:W-:Y:S02]  /*6f60*/  @!UPT UIADD3 URZ, UPT, UPT, URZ, URZ, URZ ;  /* 0x000000fffffff290 */ /* 0x000fe4000fffe0ff */
[----:B------:R-:W-:Y:S05]  /*6f70*/  @!P0 BRA `(.L_x_113) ;  /* 0x0000000000408947 */ /* 0x000fea0003800000 */
[----:B------:R-:W2:Y:S01]  /*6f80*/  LDCU.64 UR8, c[0x4][0x70] ;  /* 0x01000e00ff0877ac */ /* 0x000ea20008000a00 */
[----:B------:R-:W-:Y:S01]  /*6f90*/  MOV R3, 0x0 ;  /* 0x0000000000037802 */ /* 0x000fe20000000f00 */
[----:B------:R-:W-:Y:S02]  /*6fa0*/  HFMA2 R12, -RZ, RZ, 0, 5.9604644775390625e-08 ;  /* 0x00000001ff0c7431 */ /* 0x000fe400000001ff */
[----:B------:R-:W-:Y:S02]  /*6fb0*/  IMAD.MOV.U32 R8, RZ, RZ, 0x192 ;  /* 0x00000192ff087424 */ /* 0x000fe400078e00ff */
[----:B------:R-:W-:Y:S01]  /*6fc0*/  IMAD.MOV.U32 R13, RZ, RZ, RZ ;  /* 0x000000ffff0d7224 */ /* 0x000fe200078e00ff */
[----:B------:R-:W3:Y:S01]  /*6fd0*/  LDCU.64 UR6, c[0x4][0x78] ;  /* 0x01000f00ff0677ac */ /* 0x000ee20008000a00 */
[----:B------:R-:W1:Y:S01]  /*6fe0*/  LDC.64 R2, c[0x4][R3] ;  /* 0x0100000003027b82 */ /* 0x000e620000000a00 */
[----:B------:R-:W5:Y:S01]  /*6ff0*/  LDCU.64 UR4, c[0x4][0x10] ;  /* 0x01000200ff0477ac */ /* 0x000f620008000a00 */
[----:B--2---:R-:W-:Y:S01]  /*7000*/  MOV R5, UR9 ;  /* 0x0000000900057c02 */ /* 0x004fe20008000f00 */
[----:B------:R-:W-:Y:S01]  /*7010*/  IMAD.U32 R4, RZ, RZ, UR8 ;  /* 0x00000008ff047e24 */ /* 0x000fe2000f8e00ff */
[----:B---3--:R-:W-:Y:S01]  /*7020*/  MOV R7, UR7 ;  /* 0x0000000700077c02 */ /* 0x008fe20008000f00 */
[----:B------:R-:W-:Y:S01]  /*7030*/  IMAD.U32 R6, RZ, RZ, UR6 ;  /* 0x00000006ff067e24 */ /* 0x000fe2000f8e00ff */
[----:B-----5:R-:W-:Y:S01]  /*7040*/  MOV R11, UR5 ;  /* 0x00000005000b7c02 */ /* 0x020fe20008000f00 */
[----:B------:R-:W-:Y:S02]  /*7050*/  IMAD.U32 R10, RZ, RZ, UR4 ;  /* 0x00000004ff0a7e24 */ /* 0x000fe4000f8e00ff */
[----:B------:R-:W-:Y:S07]  /*7060*/  LEPC R20, `(.L_x_113) ;  /* 0x000000001014794e */ /* 0x000fee0000000000 */
[----:B-1--4-:R-:W-:Y:S05]  /*7070*/  CALL.ABS.NOINC R2 ;  /* 0x0000000002007343 */ /* 0x012fea0003c00000 */
.L_x_113:
[----:B------:R-:W-:Y:S01]  /*7080*/  ISETP.NE.AND P0, PT, R86, RZ, PT ;  /* 0x000000ff5600720c */ /* 0x000fe20003f05270 */
[----:B------:R-:W-:Y:S05]  /*7090*/  WARPSYNC.ALL ;  /* 0x0000000000007948 */ /* 0x000fea0003800000 */
[----:B------:R-:W-:Y:S01]  /*70a0*/  IMAD.SHL.U32 R66, R49, 0x100, RZ ;  /* 0x0000010031427824 */ /* 0x000fe200078e00ff */
[----:B------:R-:W-:Y:S01]  /*70b0*/  R2UR UR4, R39 ;  /* 0x00000000270472ca */ /* 0x000fe200000e0000 */
[----:B------:R-:W-:Y:S01]  /*70c0*/  IMAD.SHL.U32 R60, R51, 0x100, RZ ;  /* 0x00000100333c7824 */ /* 0x000fe200078e00ff */
[C---:B------:R-:W-:Y:S01]  /*70d0*/  SHF.L.U32 R2, R48.reuse, 0x10, RZ ;  /* 0x0000001030027819 */ /* 0x040fe200000006ff */
[----:B-1--4-:R-:W-:Y:S01]  /*70e0*/  IMAD.SHL.U32 R54, R45, 0x100, RZ ;  /* 0x000001002d367824 */ /* 0x012fe200078e00ff */
[C---:B------:R-:W-:Y:S01]  /*70f0*/  PRMT R0, R48.reuse, 0x8880, RZ ;  /* 0x0000888030007816 */ /* 0x040fe200000000ff */
[----:B------:R-:W-:Y:S01]  /*7100*/  BSSY.RECONVERGENT B0, `(.L_x_114) ;  /* 0x000009f000007945 */ /* 0x000fe20003800200 */
[----:B------:R-:W-:Y:S02]  /*7110*/  SHF.L.U32 R3, R48, 0x8, RZ ;  /* 0x0000000830037819 */ /* 0x000fe400000006ff */
[----:B------:R-:W-:Y:S02]  /*7120*/  SHF.R.S32.HI R2, RZ, 0x18, R2 ;  /* 0x00000018ff027819 */ /* 0x000fe40000011402 */
[----:B------:R-:W-:Y:S02]  /*7130*/  PRMT R68, R49, 0x8880, RZ ;  /* 0x0000888031447816 */ /* 0x000fe400000000ff */
[----:B------:R-:W-:Y:S01]  /*7140*/  SHF.R.S32.HI R3, RZ, 0x18, R3 ;  /* 0x00000018ff037819 */ /* 0x000fe20000011403 */
[----:B------:R-:W-:Y:S01]  /*7150*/  LDTM.16dp32bit_t0_t15.x32 R4, tmem[UR4+0x40] ;  /* 0x00004004000479ee */ /* 0x000fe20008a80000 */
[----:B------:R-:W1:Y:S01]  /*7160*/  LDTM.16dp32bit_t16_t31.x32 R4, tmem[UR4+0x60] ;  /* 0x00006004000479ee */ /* 0x000e620008aa0000 */
[----:B------:R-:W-:Y:S01]  /*7170*/  NOP ;  /* 0x0000000000007918 */ /* 0x000fe20000000000 */
[C---:B------:R-:W-:Y:S02]  /*7180*/  SHF.L.U32 R63, R50.reuse, 0x8, RZ ;  /* 0x00000008323f7819 */ /* 0x040fe400000006ff */
[C---:B------:R-:W-:Y:S02]  /*7190*/  PRMT R62, R51.reuse, 0x8880, RZ ;  /* 0x00008880333e7816 */ /* 0x040fe400000000ff */
[----:B------:R-:W-:Y:S02]  /*71a0*/  SHF.L.U32 R61, R51, 0x10, RZ ;  /* 0x00000010333d7819 */ /* 0x000fe400000006ff */
[----:B------:R-:W-:Y:S02]  /*71b0*/  R2UR UR5, R43 ;  /* 0x000000002b0572ca */ /* 0x000fe400000e0000 */
[----:B------:R-:W-:Y:S01]  /*71c0*/  SHF.R.S32.HI R39, RZ, 0x18, R48 ;  /* 0x00000018ff277819 */ /* 0x000fe20000011430 */
[----:B------:R-:W-:Y:S01]  /*71d0*/  IMAD.SHL.U32 R48, R47, 0x100, RZ ;  /* 0x000001002f307824 */ /* 0x000fe200078e00ff */
[----:B------:R-:W-:Y:S02]  /*71e0*/  SHF.L.U32 R67, R49, 0x10, RZ ;  /* 0x0000001031437819 */ /* 0x000fe400000006ff */
[C---:B------:R-:W-:Y:S02]  /*71f0*/  PRMT R65, R50.reuse, 0x8880, RZ ;  /* 0x0000888032417816 */ /* 0x040fe400000000ff */
[----:B------:R-:W-:Y:S02]  /*7200*/  SHF.R.S32.HI R41, RZ, 0x18, R49 ;  /* 0x00000018ff297819 */ /* 0x000fe40000011431 */
[----:B------:R-:W-:Y:S02]  /*7210*/  SHF.L.U32 R64, R50, 0x10, RZ ;  /* 0x0000001032407819 */ /* 0x000fe400000006ff */
[----:B------:R-:W-:Y:S01]  /*7220*/  SHF.R.S32.HI R42, RZ, 0x18, R50 ;  /* 0x00000018ff2a7819 */ /* 0x000fe20000011432 */
[----:B------:R-:W-:Y:S01]  /*7230*/  UIADD3 UR4, UPT, UPT, UR5, 0xf0, URZ ;  /* 0x000000f005047890 */ /* 0x000fe2000fffe0ff */
[----:B------:R-:W-:Y:S01]  /*7240*/  PRMT R59, R44, 0x8880, RZ ;  /* 0x000088802c3b7816 */ /* 0x000fe200000000ff */
[C---:B-1----:R-:W-:Y:S02]  /*7250*/  IMAD R4, R38.reuse, R4, RZ ;  /* 0x0000000426047224 */ /* 0x042fe400078e02ff */
[----:B------:R-:W-:Y:S01]  /*7260*/  UPRMT UR4, UR45, 0x654, UR4 ;  /* 0x000006542d047896 */ /* 0x000fe20008000004 */
[C---:B------:R-:W-:Y:S01]  /*7270*/  IMAD R5, R38.reuse, R5, RZ ;  /* 0x0000000526057224 */ /* 0x040fe200078e02ff */
[----:B------:R-:W-:Y:S01]  /*7280*/  SHF.R.S32.HI R43, RZ, 0x18, R51 ;  /* 0x00000018ff2b7819 */ /* 0x000fe20000011433 */
[----:B------:R-:W-:Y:S01]  /*7290*/  IMAD R6, R38, R6, RZ ;  /* 0x0000000626067224 */ /* 0x000fe200078e02ff */
[----:B------:R-:W-:Y:S01]  /*72a0*/  SHF.L.U32 R51, R46, 0x8, RZ ;  /* 0x000000082e337819 */ /* 0x000fe200000006ff */
[----:B------:R-:W-:Y:S01]  /*72b0*/  IMAD R4, R0, R40, R4 ;  /* 0x0000002800047224 */ /* 0x000fe200078e0204 */
[----:B------:R-:W-:Y:S01]  /*72c0*/  MOV R0, R68 ;  /* 0x0000004400007202 */ /* 0x000fe20000000f00 */
[----:B------:R-:W-:Y:S01]  /*72d0*/  IMAD R7, R38, R7, RZ ;  /* 0x0000000726077224 */ /* 0x000fe200078e02ff */
[----:B------:R-:W-:Y:S01]  /*72e0*/  SHF.L.U32 R58, R44, 0x10, RZ ;  /* 0x000000102c3a7819 */ /* 0x000fe200000006ff */
[-C--:B------:R-:W-:Y:S01]  /*72f0*/  IMAD R5, R2, R40.reuse, R5 ;  /* 0x0000002802057224 */ /* 0x080fe200078e0205 */
[----:B------:R-:W-:Y:S01]  /*7300*/  SYNCS.ARRIVE.TRANS64.RED.A1T0 RZ, [UR4], RZ ;  /* 0x000000ffffff79a7 */ /* 0x000fe20008100404 */
[----:B------:R-:W-:Y:S01]  /*7310*/  IMAD R6, R3, R40, R6 ;  /* 0x0000002803067224 */ /* 0x000fe200078e0206 */
[----:B------:R-:W-:Y:S01]  /*7320*/  SHF.R.S32.HI R2, RZ, 0x18, R67 ;  /* 0x00000018ff027819 */ /* 0x000fe20000011443 */
[C---:B------:R-:W-:Y:S01]  /*7330*/  IMAD R8, R38.reuse, R8, RZ ;  /* 0x0000000826087224 */ /* 0x040fe200078e02ff */
[----:B------:R-:W-:Y:S01]  /*7340*/  SHF.R.S32.HI R3, RZ, 0x18, R66 ;  /* 0x00000018ff037819 */ /* 0x000fe20000011442 */
[-C--:B------:R-:W-:Y:S01]  /*7350*/  IMAD R7, R39, R40.reuse, R7 ;  /* 0x0000002827077224 */ /* 0x080fe200078e0207 */
[----:B------:R-:W-:Y:S01]  /*7360*/  MOV R39, R65 ;  /* 0x0000004100277202 */ /* 0x000fe20000000f00 */
[----:B------:R-:W-:Y:S01]  /*7370*/  IMAD R9, R38, R9, RZ ;  /* 0x0000000926097224 */ /* 0x000fe200078e02ff */
[C---:B------:R-:W-:Y:S01]  /*7380*/  PRMT R56, R45.reuse, 0x8880, RZ ;  /* 0x000088802d387816 */ /* 0x040fe200000000ff */
[----:B------:R-:W-:Y:S01]  /*7390*/  IMAD R8, R0, R40, R8 ;  /* 0x0000002800087224 */ /* 0x000fe200078e0208 */
[----:B------:R-:W-:Y:S01]  /*73a0*/  SHF.L.U32 R55, R45, 0x10, RZ ;  /* 0x000000102d377819 */ /* 0x000fe200000006ff */
[----:B------:R-:W-:Y:S01]  /*73b0*/  IMAD R10, R38, R10, RZ ;  /* 0x0000000a260a7224 */ /* 0x000fe200078e02ff */
[----:B------:R-:W-:Y:S01]  /*73c0*/  PRMT R53, R46, 0x8880, RZ ;  /* 0x000088802e357816 */ /* 0x000fe200000000ff */
[----:B------:R-:W-:Y:S01]  /*73d0*/  IMAD R9, R2, R40, R9 ;  /* 0x0000002802097224 */ /* 0x000fe200078e0209 */
[----:B------:R-:W-:Y:S01]  /*73e0*/  SHF.R.S32.HI R45, RZ, 0x18, R45 ;  /* 0x00000018ff2d7819 */ /* 0x000fe2000001142d */
[----:B------:R-:W-:Y:S01]  /*73f0*/  IMAD R0, R38, R20, RZ ;  /* 0x0000001426007224 */ /* 0x000fe200078e02ff */
[----:B------:R-:W-:Y:S01]  /*7400*/  SHF.L.U32 R52, R46, 0x10, RZ ;  /* 0x000000102e347819 */ /* 0x000fe200000006ff */
[C---:B------:R-:W-:Y:S01]  /*7410*/  IMAD R11, R38.reuse, R11, RZ ;  /* 0x0000000b260b7224 */ /* 0x040fe200078e02ff */
[C---:B------:R-:W-:Y:S01]  /*7420*/  PRMT R50, R47.reuse, 0x8880, RZ ;  /* 0x000088802f327816 */ /* 0x040fe200000000ff */
[C---:B------:R-:W-:Y:S01]  /*7430*/  IMAD R2, R38.reuse, R21, RZ ;  /* 0x0000001526027224 */ /* 0x040fe200078e02ff */
[----:B------:R-:W-:Y:S01]  /*7440*/  SHF.R.S32.HI R46, RZ, 0x18, R46 ;  /* 0x00000018ff2e7819 */ /* 0x000fe2000001142e */
[C---:B------:R-:W-:Y:S01]  /*7450*/  IMAD R20, R38.reuse, R24, RZ ;  /* 0x0000001826147224 */ /* 0x040fe200078e02ff */
[----:B------:R-:W-:Y:S01]  /*7460*/  SHF.L.U32 R49, R47, 0x10, RZ ;  /* 0x000000102f317819 */ /* 0x000fe200000006ff */
[C---:B------:R-:W-:Y:S01]  /*7470*/  IMAD R21, R38.reuse, R25, RZ ;  /* 0x0000001926157224 */ /* 0x040fe200078e02ff */
[----:B------:R-:W-:Y:S01]  /*7480*/  SHF.R.S32.HI R47, RZ, 0x18, R47 ;  /* 0x00000018ff2f7819 */ /* 0x000fe2000001142f */
[----:B------:R-:W-:Y:S01]  /*7490*/  IMAD R24, R38, R28, RZ ;  /* 0x0000001c26187224 */ /* 0x000fe200078e02ff */
[----:B------:R-:W-:Y:S01]  /*74a0*/  SHF.L.U32 R57, R44, 0x8, RZ ;  /* 0x000000082c397819 */ /* 0x000fe200000006ff */
[----:B------:R-:W-:Y:S01]  /*74b0*/  IMAD R10, R3, R40, R10 ;  /* 0x00000028030a7224 */ /* 0x000fe200078e020a */
[----:B------:R-:W-:Y:S01]  /*74c0*/  SHF.R.S32.HI R44, RZ, 0x18, R44 ;  /* 0x00000018ff2c7819 */ /* 0x000fe2000001142c */
[----:B------:R-:W-:Y:S01]  /*74d0*/  IMAD R12, R38, R12, RZ ;  /* 0x0000000c260c7224 */ /* 0x000fe200078e02ff */
[----:B------:R-:W-:Y:S01]  /*74e0*/  IADD3 R36, PT, PT, R36, 0x1, RZ ;  /* 0x0000000124247810 */ /* 0x000fe20007ffe0ff */
[C---:B------:R-:W-:Y:S02]  /*74f0*/  IMAD R25, R38.reuse, R29, RZ ;  /* 0x0000001d26197224 */ /* 0x040fe400078e02ff */
[C---:B------:R-:W-:Y:S01]  /*7500*/  IMAD R28, R38.reuse, R32, RZ ;  /* 0x00000020261c7224 */ /* 0x040fe200078e02ff */
[----:B------:R-:W-:Y:S01]  /*7510*/  SHF.R.S32.HI R32, RZ, 0x18, R64 ;  /* 0x00000018ff207819 */ /* 0x000fe20000011440 */
[C---:B------:R-:W-:Y:S01]  /*7520*/  IMAD R29, R38.reuse, R33, RZ ;  /* 0x00000021261d7224 */ /* 0x040fe200078e02ff */
[----:B------:R-:W-:Y:S01]  /*7530*/  I2IP.S8.S32.SAT R33, R7, R6, RZ ;  /* 0x0000000607217239 */ /* 0x000fe200000014ff */
[----:B------:R-:W-:Y:S01]  /*7540*/  IMAD R11, R41, R40, R11 ;  /* 0x00000028290b7224 */ /* 0x000fe200078e020b */
[----:B------:R-:W-:Y:S01]  /*7550*/  SHF.R.S32.HI R6, RZ, 0x18, R63 ;  /* 0x00000018ff067819 */ /* 0x000fe2000001143f */
[C---:B------:R-:W-:Y:S01]  /*7560*/  IMAD R13, R38.reuse, R13, RZ ;  /* 0x0000000d260d7224 */ /* 0x040fe200078e02ff */
[----:B------:R-:W-:Y:S01]  /*7570*/  MOV R7, R62 ;  /* 0x0000003e00077202 */ /* 0x000fe20000000f00 */
[C---:B------:R-:W-:Y:S02]  /*7580*/  IMAD R14, R38.reuse, R14, RZ ;  /* 0x0000000e260e7224 */ /* 0x040fe400078e02ff */
[C---:B------:R-:W-:Y:S02]  /*7590*/  IMAD R3, R38.reuse, R22, RZ ;  /* 0x0000001626037224 */ /* 0x040fe400078e02ff */
[----:B------:R-:W-:Y:S02]  /*75a0*/  IMAD R12, R39, R40, R12 ;  /* 0x00000028270c7224 */ /* 0x000fe400078e020c */
[C---:B------:R-:W-:Y:S02]  /*75b0*/  IMAD R22, R38.reuse, R26, RZ ;  /* 0x0000001a26167224 */ /* 0x040fe400078e02ff */
[C---:B------:R-:W-:Y:S02]  /*75c0*/  IMAD R15, R38.reuse, R15, RZ ;  /* 0x0000000f260f7224 */ /* 0x040fe400078e02ff */
[----:B------:R-:W-:Y:S02]  /*75d0*/  IMAD R26, R38, R30, RZ ;  /* 0x0000001e261a7224 */ /* 0x000fe400078e02ff */
[----:B------:R-:W-:Y:S02]  /*75e0*/  IMAD R13, R32, R40, R13 ;  /* 0x00000028200d7224 */ /* 0x000fe400078e020d */
[C---:B------:R-:W-:Y:S01]  /*75f0*/  IMAD R30, R38.reuse, R34, RZ ;  /* 0x00000022261e7224 */ /* 0x040fe200078e02ff */
[----:B------:R-:W-:Y:S01]  /*7600*/  I2IP.S8.S32.SAT R34, R11, R10, RZ ;  /* 0x0000000a0b227239 */ /* 0x000fe200000014ff */
[----:B------:R-:W-:Y:S01]  /*7610*/  IMAD R16, R38, R16, RZ ;  /* 0x0000001026107224 */ /* 0x000fe200078e02ff */
[----:B------:R-:W-:Y:S01]  /*7620*/  SHF.R.S32.HI R10, RZ, 0x18, R61 ;  /* 0x00000018ff0a7819 */ /* 0x000fe2000001143d */
[----:B------:R-:W-:Y:S01]  /*7630*/  IMAD R14, R6, R40, R14 ;  /* 0x00000028060e7224 */ /* 0x000fe200078e020e */
[----:B------:R-:W-:Y:S01]  /*7640*/  I2IP.S8.S32.SAT R61, R9, R8, R34 ;  /* 0x00000008093d7239 */ /* 0x000fe20000001422 */
[----:B------:R-:W-:Y:S01]  /*7650*/  IMAD R17, R38, R17, RZ ;  /* 0x0000001126117224 */ /* 0x000fe200078e02ff */
[----:B------:R-:W-:Y:S01]  /*7660*/  SHF.R.S32.HI R11, RZ, 0x18, R60 ;  /* 0x00000018ff0b7819 */ /* 0x000fe2000001143c */
[----:B------:R-:W-:Y:S01]  /*7670*/  IMAD R15, R42, R40, R15 ;  /* 0x000000282a0f7224 */ /* 0x000fe200078e020f */
[----:B------:R-:W-:Y:S01]  /*7680*/  I2IP.S8.S32.SAT R60, R5, R4, R33 ;  /* 0x00000004053c7239 */ /* 0x000fe20000001421 */
[C---:B------:R-:W-:Y:S01]  /*7690*/  IMAD R18, R38.reuse, R18, RZ ;  /* 0x0000001226127224 */ /* 0x040fe200078e02ff */
[----:B------:R-:W-:Y:S01]  /*76a0*/  SHF.R.S32.HI R5, RZ, 0x18, R58 ;  /* 0x00000018ff057819 */ /* 0x000fe2000001143a */
[----:B------:R-:W-:Y:S01]  /*76b0*/  IMAD R16, R7, R40, R16 ;  /* 0x0000002807107224 */ /* 0x000fe200078e0210 */
[----:B------:R-:W-:Y:S01]  /*76c0*/  I2IP.S8.S32.SAT R14, R15, R14, RZ ;  /* 0x0000000e0f0e7239 */ /* 0x000fe200000014ff */
[----:B------:R-:W-:Y:S01]  /*76d0*/  IMAD R19, R38, R19, RZ ;  /* 0x0000001326137224 */ /* 0x000fe200078e02ff */
[----:B------:R-:W-:Y:S01]  /*76e0*/  SHF.R.S32.HI R7, RZ, 0x18, R48 ;  /* 0x00000018ff077819 */ /* 0x000fe20000011430 */
[----:B------:R-:W-:Y:S01]  /*76f0*/  IMAD R17, R10, R40, R17 ;  /* 0x000000280a117224 */ /* 0x000fe200078e0211 */
[----:B------:R-:W-:Y:S01]  /*7700*/  I2IP.S8.S32.SAT R62, R13, R12, R14 ;  /* 0x0000000c0d3e7239 */ /* 0x000fe2000000140e */
[-C--:B------:R-:W-:Y:S01]  /*7710*/  IMAD R18, R11, R40.reuse, R18 ;  /* 0x000000280b127224 */ /* 0x080fe200078e0212 */
[----:B------:R-:W-:Y:S01]  /*7720*/  SHF.R.S32.HI R6, RZ, 0x18, R57 ;  /* 0x00000018ff067819 */ /* 0x000fe20000011439 */
[----:B------:R-:W-:Y:S02]  /*7730*/  IMAD.MOV.U32 R4, RZ, RZ, R59 ;  /* 0x000000ffff047224 */ /* 0x000fe400078e003b */
[-C--:B------:R-:W-:Y:S02]  /*7740*/  IMAD R19, R43, R40.reuse, R19 ;  /* 0x000000282b137224 */ /* 0x080fe400078e0213 */
[----:B------:R-:W-:Y:S01]  /*7750*/  IMAD R0, R4, R40, R0 ;  /* 0x0000002804007224 */ /* 0x000fe200078e0200 */
[----:B------:R-:W-:Y:S01]  /*7760*/  MOV R4, R56 ;  /* 0x0000003800047202 */ /* 0x000fe20000000f00 */
[----:B------:R-:W-:Y:S01]  /*7770*/  IMAD R23, R38, R23, RZ ;  /* 0x0000001726177224 */ /* 0x000fe200078e02ff */
[----:B------:R-:W-:Y:S01]  /*7780*/  I2IP.S8.S32.SAT R18, R19, R18, RZ ;  /* 0x0000001213127239 */ /* 0x000fe200000014ff */
[-C--:B------:R-:W-:Y:S01]  /*7790*/  IMAD R2, R5, R40.reuse, R2 ;  /* 0x0000002805027224 */ /* 0x080fe200078e0202 */
[----:B------:R-:W-:Y:S01]  /*77a0*/  SHF.R.S32.HI R5, RZ, 0x18, R55 ;  /* 0x00000018ff057819 */ /* 0x000fe20000011437 */
[----:B------:R-:W-:Y:S01]  /*77b0*/  IMAD R3, R6, R40, R3 ;  /* 0x0000002806037224 */ /* 0x000fe200078e0203 */
[----:B------:R-:W-:Y:S01]  /*77c0*/  I2IP.S8.S32.SAT R63, R17, R16, R18 ;  /* 0x00000010113f7239 */ /* 0x000fe20000001412 */
[-C--:B------:R-:W-:Y:S01]  /*77d0*/  IMAD R23, R44, R40.reuse, R23 ;  /* 0x000000282c177224 */ /* 0x080fe200078e0217 */
[----:B------:R-:W-:Y:S01]  /*77e0*/  SHF.R.S32.HI R6, RZ, 0x18, R54 ;  /* 0x00000018ff067819 */ /* 0x000fe20000011436 */
[-C--:B------:R-:W-:Y:S01]  /*77f0*/  IMAD R20, R4, R40.reuse, R20 ;  /* 0x0000002804147224 */ /* 0x080fe200078e0214 */
[----:B------:R-:W-:Y:S01]  /*7800*/  MOV R4, R53 ;  /* 0x0000003500047202 */ /* 0x000fe20000000f00 */
[----:B------:R1:W-:Y:S01]  /*7810*/  STS.128 [R69+UR44+0x3200], R60 ;  /* 0x0032003c45007988 */ /* 0x0003e20008000c2c */
[----:B------:R-:W-:Y:S01]  /*7820*/  IMAD R27, R38, R27, RZ ;  /* 0x0000001b261b7224 */ /* 0x000fe200078e02ff */
[----:B------:R-:W-:Y:S01]  /*7830*/  I2IP.S8.S32.SAT R3, R23, R3, RZ ;  /* 0x0000000317037239 */ /* 0x000fe200000014ff */
[-C--:B------:R-:W-:Y:S01]  /*7840*/  IMAD R21, R5, R40.reuse, R21 ;  /* 0x0000002805157224 */ /* 0x080fe200078e0215 */
[----:B------:R-:W-:Y:S01]  /*7850*/  SHF.R.S32.HI R5, RZ, 0x18, R52 ;  /* 0x00000018ff057819 */ /* 0x000fe20000011434 */
[-C--:B------:R-:W-:Y:S01]  /*7860*/  IMAD R22, R6, R40.reuse, R22 ;  /* 0x0000002806167224 */ /* 0x080fe200078e0216 */
[----:B------:R-:W-:Y:S01]  /*7870*/  SHF.R.S32.HI R6, RZ, 0x18, R49 ;  /* 0x00000018ff067819 */ /* 0x000fe20000011431 */
[-C--:B------:R-:W-:Y:S02]  /*7880*/  IMAD R27, R45, R40.reuse, R27 ;  /* 0x000000282d1b7224 */ /* 0x080fe400078e021b */
[-C--:B------:R-:W-:Y:S01]  /*7890*/  IMAD R24, R4, R40.reuse, R24 ;  /* 0x0000002804187224 */ /* 0x080fe200078e0218 */
[----:B------:R-:W-:Y:S01]  /*78a0*/  SHF.R.S32.HI R4, RZ, 0x18, R51 ;  /* 0x00000018ff047819 */ /* 0x000fe20000011433 */
[----:B------:R-:W-:Y:S01]  /*78b0*/  IMAD R25, R5, R40, R25 ;  /* 0x0000002805197224 */ /* 0x000fe200078e0219 */
[----:B------:R-:W-:Y:S01]  /*78c0*/  MOV R5, R50 ;  /* 0x0000003200057202 */ /* 0x000fe20000000f00 */
[----:B------:R-:W-:Y:S02]  /*78d0*/  IMAD R31, R38, R31, RZ ;  /* 0x0000001f261f7224 */ /* 0x000fe400078e02ff */
[----:B------:R-:W-:Y:S01]  /*78e0*/  IMAD R26, R4, R40, R26 ;  /* 0x00000028041a7224 */ /* 0x000fe200078e021a */
[----:B------:R-:W-:Y:S01]  /*78f0*/  I2IP.S8.S32.SAT R4, R2, R0, R3 ;  /* 0x0000000002047239 */ /* 0x000fe20000001403 */
[-C--:B------:R-:W-:Y:S02]  /*7900*/  IMAD R31, R46, R40.reuse, R31 ;  /* 0x000000282e1f7224 */ /* 0x080fe400078e021f */
[----:B------:R-:W-:Y:S01]  /*7910*/  IMAD R28, R5, R40, R28 ;  /* 0x00000028051c7224 */ /* 0x000fe200078e021c */
[----:B------:R-:W-:Y:S01]  /*7920*/  I2IP.S8.S32.SAT R5, R27, R22, RZ ;  /* 0x000000161b057239 */ /* 0x000fe200000014ff */
[----:B------:R-:W-:Y:S01]  /*7930*/  IMAD R29, R6, R40, R29 ;  /* 0x00000028061d7224 */ /* 0x000fe200078e021d */
[----:B------:R-:W-:Y:S01]  /*7940*/  I2IP.S8.S32.SAT R6, R31, R26, RZ ;  /* 0x0000001a1f067239 */ /* 0x000fe200000014ff */
[----:B------:R-:W-:Y:S01]  /*7950*/  IMAD R35, R38, R35, RZ ;  /* 0x0000002326237224 */ /* 0x000fe200078e02ff */
[----:B------:R-:W-:Y:S01]  /*7960*/  I2IP.S8.S32.SAT R5, R21, R20, R5 ;  /* 0x0000001415057239 */ /* 0x000fe20000001405 */
[----:B------:R-:W-:Y:S01]  /*7970*/  IMAD R30, R7, R40, R30 ;  /* 0x00000028071e7224 */ /* 0x000fe200078e021e */
[----:B------:R-:W-:Y:S01]  /*7980*/  I2IP.S8.S32.SAT R6, R25, R24, R6 ;  /* 0x0000001819067239 */ /* 0x000fe20000001406 */
[----:B------:R-:W-:Y:S05]  /*7990*/  IMAD R35, R47, R40, R35 ;  /* 0x000000282f237224 */ /* 0x000fea00078e0223 */
[----:B------:R-:W-:Y:S04]  /*79a0*/  I2IP.S8.S32.SAT R7, R35, R30, RZ ;  /* 0x0000001e23077239 */ /* 0x000fe800000014ff */
[----:B------:R-:W-:Y:S05]  /*79b0*/  I2IP.S8.S32.SAT R7, R29, R28, R7 ;  /* 0x0000001c1d077239 */ /* 0x000fea0000001407 */
        /* <DEDUP_REMOVED lines=10> */
[----:B------:R-:W-:Y:S02]  /*7a60*/  UIADD3 UR9, UPT, UPT, UR49, 0x40, URZ ;  /* 0x0000004031097890 */ /* 0x000fe4000fffe0ff */
[----:B------:R-:W-:Y:S01]  /*7a70*/  UIADD3 UR8, UPT, UPT, UR44, 0x3200, URZ ;  /* 0x000032002c087890 */ /* 0x000fe2000fffe0ff */
[----:B------:R-:W-:Y:S01]  /*7a80*/  UMOV UR10, UR50 ;  /* 0x00000032000a7c82 */ /* 0x000fe20008000000 */
[----:B------:R-:W-:Y:S01]  /*7a90*/  UMOV UR11, UR36 ;  /* 0x00000024000b7c82 */ /* 0x000fe20008000000 */
[----:B--2---:R-:W-:Y:S04]  /*7aa0*/  UIADD3 UR4, UP0, UPT, UR6, 0x680, URZ ;  /* 0x0000068006047890 */ /* 0x004fe8000ff1e0ff */
[----:B------:R-:W-:Y:S09]  /*7ab0*/  UIADD3.X UR5, UPT, UPT, URZ, UR7, URZ, UP0, !UPT ;  /* 0x00000007ff057290 */ /* 0x000ff200087fe4ff */
[----:B------:R2:W-:Y:S01]  /*7ac0*/  UTMASTG.3D [UR8], [UR4] ;  /* 0x00000008040073b5 */ /* 0x0005e20008010000 */
[----:B------:R0:W-:Y:S01]  /*7ad0*/  UTMACMDFLUSH ;  /* 0x00000000000079b7 */ /* 0x0001e20000000000 */
[----:B--2---:R-:W-:Y:S04]  /*7ae0*/  DEPBAR.LE SB0, 0x1 ;  /* 0x000080400000791a */ /* 0x004fe80000000000 */
.L_x_115:
[----:B------:R-:W-:Y:S05]  /*7af0*/  BSYNC.RECONVERGENT B0 ;  /* 0x0000000000007941 */ /* 0x000fea0003800200 */
.L_x_114:
[----:B------:R-:W-:Y:S01]  /*7b00*/  R2UR UR4, R76 ;  /* 0x000000004c0472ca */ /* 0x000fe200000e0000 */
[----:B------:R-:W-:Y:S01]  /*7b10*/  BAR.SYNC.DEFER_BLOCKING 0x1, 0x80 ;  /* 0x0042000000007b1d */ /* 0x000fe20000010000 */
[----:B------:R-:W-:Y:S01]  /*7b20*/  ISETP.NE.AND P0, PT, R78, 0x2, PT ;  /* 0x000000024e00780c */ /* 0x000fe20003f05270 */
[----:B------:R-:W-:Y:S01]  /*7b30*/  UISETP.NE.AND UP0, UPT, UR46, URZ, UPT ;  /* 0x000000ff2e00728c */ /* 0x000fe2000bf05270 */
[----:B------:R-:W-:Y:S01]  /*7b40*/  ISETP.NE.AND P1, PT, R36, 0x4, PT ;  /* 0x000000042400780c */ /* 0x000fe20003f25270 */
[----:B------:R-:W-:Y:S01]  /*7b50*/  UIADD3 UR26, UPT, UPT, UR37, UR63, URZ ;  /* 0x0000003f251a7290 */ /* 0x000fe2000fffe0ff */
[----:B------:R-:W-:Y:S02]  /*7b60*/  SEL R2, RZ, 0x1, P0 ;  /* 0x00000001ff027807 */ /* 0x000fe40000000000 */
[----:B------:R-:W-:Y:S02]  /*7b70*/  SEL R0, RZ, 0x1, P1 ;  /* 0x00000001ff007807 */ /* 0x000fe40000800000 */
[----:B------:R-:W-:Y:S02]  /*7b80*/  LOP3.LUT R82, R82, R2, RZ, 0x3c, !PT ;  /* 0x0000000252527212 */ /* 0x000fe400078e3cff */
[----:B------:R-:W-:Y:S01]  /*7b90*/  LOP3.LUT R83, R83, R0, RZ, 0x3c, !PT ;  /* 0x0000000053537212 */ /* 0x000fe200078e3cff */
[----:B------:R-:W-:Y:S01]  /*7ba0*/  UIADD3 UR20, UPT, UPT, UR38, UR4, URZ ;  /* 0x0000000426147290 */ /* 0x000fe2000fffe0ff */
[----:B------:R-:W-:Y:S02]  /*7bb0*/  SEL R78, R78, RZ, P0 ;  /* 0x000000ff4e4e7207 */ /* 0x000fe40000000000 */
[----:B------:R-:W-:Y:S01]  /*7bc0*/  SEL R36, R36, RZ, P1 ;  /* 0x000000ff24247207 */ /* 0x000fe20000800000 */
[----:B------:R-:W-:Y:S01]  /*7bd0*/  UMOV UR36, UR59 ;  /* 0x0000003b00247c82 */ /* 0x000fe20008000000 */
[----:B------:R-:W-:Y:S07]  /*7be0*/  BRA.U UP0, `(.L_x_116) ;  /* 0xffffffd500787547 */ /* 0x000fee000b83ffff */
[----:B------:R-:W-:Y:S05]  /*7bf0*/  EXIT ;  /* 0x000000000000794d */ /* 0x000fea0003800000 */
.L_x_25:
[----:B---3--:R3:W4:Y:S02]  /*7c00*/  SYNCS.PHASECHK.TRANS64.TRYWAIT P0, [R0+URZ+0x120], R2 ;  /* 0x00012002000075a7 */ /* 0x00872400080011ff */
[----:B----4-:R-:W-:Y:S05]  /*7c10*/  @!P0 NANOSLEEP.SYNCS 0x989680 ;  /* 0x009896800000895d */ /* 0x010fea0003900000 */
[----:B------:R-:W4:Y:S02]  /*7c20*/  @!P0 SYNCS.PHASECHK.TRANS64 P0, [R0+URZ+0x120], R2 ;  /* 0x00012002000085a7 */ /* 0x000f2400080010ff */
[----:B----4-:R-:W-:Y:S05]  /*7c30*/  @!P0 BRA `(.L_x_25) ;  /* 0xfffffffc00f08947 */ /* 0x010fea000383ffff */
[----:B------:R-:W-:Y:S05]  /*7c40*/  BRA `(.L_x_117) ;  /* 0xffffff9c00247947 */ /* 0x000fea000383ffff */
.L_x_28:
[----:B--2---:R-:W-:-:S07]  /*7c50*/  MOV R0, UR33 ;  /* 0x0000002100007c02 */ /* 0x004fce0008000f00 */
.L_x_118:
[----:B--2---:R2:W3:Y:S02]  /*7c60*/  SYNCS.PHASECHK.TRANS64.TRYWAIT P0, [R0+URZ+0x40], R3 ;  /* 0x00004003000075a7 */ /* 0x0044e400080011ff */
[----:B---3--:R-:W-:Y:S05]  /*7c70*/  @!P0 NANOSLEEP.SYNCS 0x989680 ;  /* 0x009896800000895d */ /* 0x008fea0003900000 */
[----:B------:R-:W3:Y:S02]  /*7c80*/  @!P0 SYNCS.PHASECHK.TRANS64 P0, [R0+URZ+0x40], R3 ;  /* 0x00004003000085a7 */ /* 0x000ee400080010ff */
[----:B---3--:R-:W-:Y:S05]  /*7c90*/  @!P0 BRA `(.L_x_118) ;  /* 0xfffffffc00f08947 */ /* 0x008fea000383ffff */
[----:B------:R-:W-:Y:S05]  /*7ca0*/  BRA `(.L_x_27) ;  /* 0xffffff9c006c7947 */ /* 0x000fea000383ffff */
.L_x_35:
[----:B-1----:R-:W-:-:S07]  /*7cb0*/  MOV R0, UR17 ;  /* 0x0000001100007c02 */ /* 0x002fce0008000f00 */
.L_x_119:
[----:B-1----:R1:W2:Y:S02]  /*7cc0*/  SYNCS.PHASECHK.TRANS64.TRYWAIT P0, [R0+URZ+0x40], R3 ;  /* 0x00004003000075a7 */ /* 0x0022a400080011ff */
[----:B--2---:R-:W-:Y:S05]  /*7cd0*/  @!P0 NANOSLEEP.SYNCS 0x989680 ;  /* 0x009896800000895d */ /* 0x004fea0003900000 */
[----:B------:R-:W2:Y:S02]  /*7ce0*/  @!P0 SYNCS.PHASECHK.TRANS64 P0, [R0+URZ+0x40], R3 ;  /* 0x00004003000085a7 */ /* 0x000ea400080010ff */
[----:B--2---:R-:W-:Y:S05]  /*7cf0*/  @!P0 BRA `(.L_x_119) ;  /* 0xfffffffc00f08947 */ /* 0x004fea000383ffff */
[----:B------:R-:W-:Y:S05]  /*7d00*/  BRA `(.L_x_34) ;  /* 0xffffffa000287947 */ /* 0x000fea000383ffff */
.L_x_40:
[----:B-1----:R1:W2:Y:S02]  /*7d10*/  SYNCS.PHASECHK.TRANS64.TRYWAIT P0, [R3+URZ+0xb0], R0 ;  /* 0x0000b000030075a7 */ /* 0x0022a400080011ff */
[----:B--2---:R-:W-:Y:S05]  /*7d20*/  @!P0 NANOSLEEP.SYNCS 0x989680 ;  /* 0x009896800000895d */ /* 0x004fea0003900000 */
[----:B------:R-:W2:Y:S02]  /*7d30*/  @!P0 SYNCS.PHASECHK.TRANS64 P0, [R3+URZ+0xb0], R0 ;  /* 0x0000b000030085a7 */ /* 0x000ea400080010ff */
[----:B--2---:R-:W-:Y:S05]  /*7d40*/  @!P0 BRA `(.L_x_40) ;  /* 0xfffffffc00f08947 */ /* 0x004fea000383ffff */
[----:B------:R-:W-:Y:S05]  /*7d50*/  BRA `(.L_x_120) ;  /* 0xffffffa000cc7947 */ /* 0x000fea000383ffff */
.L_x_44:
[----:B------:R-:W-:-:S07]  /*7d60*/  MOV R0, UR4 ;  /* 0x0000000400007c02 */ /* 0x000fce0008000f00 */
.L_x_121:
[----:B-1----:R1:W2:Y:S02]  /*7d70*/  SYNCS.PHASECHK.TRANS64.TRYWAIT P0, [R0+URZ], R2 ;  /* 0x00000002000075a7 */ /* 0x0022a400080011ff */
[----:B--2---:R-:W-:Y:S05]  /*7d80*/  @!P0 NANOSLEEP.SYNCS 0x989680 ;  /* 0x009896800000895d */ /* 0x004fea0003900000 */
[----:B------:R-:W2:Y:S02]  /*7d90*/  @!P0 SYNCS.PHASECHK.TRANS64 P0, [R0+URZ], R2 ;  /* 0x00000002000085a7 */ /* 0x000ea400080010ff */
[----:B--2---:R-:W-:Y:S05]  /*7da0*/  @!P0 BRA `(.L_x_121) ;  /* 0xfffffffc00f08947 */ /* 0x004fea000383ffff */
[----:B------:R-:W-:Y:S05]  /*7db0*/  BRA `(.L_x_122) ;  /* 0xffffffa800747947 */ /* 0x000fea000383ffff */
.L_x_45:
[----:B------:R-:W-:-:S07]  /*7dc0*/  MOV R0, UR5 ;  /* 0x0000000500007c02 */ /* 0x000fce0008000f00 */
.L_x_123:
[----:B-1----:R1:W2:Y:S02]  /*7dd0*/  SYNCS.PHASECHK.TRANS64.TRYWAIT P0, [R0+URZ], R3 ;  /* 0x00000003000075a7 */ /* 0x0022a400080011ff */
[----:B--2---:R-:W-:Y:S05]  /*7de0*/  @!P0 NANOSLEEP.SYNCS 0x989680 ;  /* 0x009896800000895d */ /* 0x004fea0003900000 */
[----:B------:R-:W2:Y:S02]  /*7df0*/  @!P0 SYNCS.PHASECHK.TRANS64 P0, [R0+URZ], R3 ;  /* 0x00000003000085a7 */ /* 0x000ea400080010ff */
[----:B--2---:R-:W-:Y:S05]  /*7e00*/  @!P0 BRA `(.L_x_123) ;  /* 0xfffffffc00f08947 */ /* 0x004fea000383ffff */
[----:B------:R-:W-:Y:S05]  /*7e10*/  BRA `(.L_x_124) ;  /* 0xffffffa800807947 */ /* 0x000fea000383ffff */
.L_x_46:
[----:B------:R-:W-:-:S07]  /*7e20*/  MOV R0, UR5 ;  /* 0x0000000500007c02 */ /* 0x000fce0008000f00 */
.L_x_125:
[----:B-1----:R1:W2:Y:S02]  /*7e30*/  SYNCS.PHASECHK.TRANS64.TRYWAIT P0, [R0+URZ], R3 ;  /* 0x00000003000075a7 */ /* 0x0022a400080011ff */
[----:B--2---:R-:W-:Y:S05]  /*7e40*/  @!P0 NANOSLEEP.SYNCS 0x989680 ;  /* 0x009896800000895d */ /* 0x004fea0003900000 */
[----:B------:R-:W2:Y:S02]  /*7e50*/  @!P0 SYNCS.PHASECHK.TRANS64 P0, [R0+URZ], R3 ;  /* 0x00000003000085a7 */ /* 0x000ea400080010ff */
[----:B--2---:R-:W-:Y:S05]  /*7e60*/  @!P0 BRA `(.L_x_125) ;  /* 0xfffffffc00f08947 */ /* 0x004fea000383ffff */
[----:B------:R-:W-:Y:S05]  /*7e70*/  BRA `(.L_x_126) ;  /* 0xffffffa8008c7947 */ /* 0x000fea000383ffff */
.L_x_47:
[----:B------:R-:W-:-:S07]  /*7e80*/  MOV R0, UR5 ;  /* 0x0000000500007c02 */ /* 0x000fce0008000f00 */
.L_x_127:
[----:B-1----:R1:W2:Y:S02]  /*7e90*/  SYNCS.PHASECHK.TRANS64.TRYWAIT P0, [R0+URZ], R3 ;  /* 0x00000003000075a7 */ /* 0x0022a400080011ff */
[----:B--2---:R-:W-:Y:S05]  /*7ea0*/  @!P0 NANOSLEEP.SYNCS 0x989680 ;  /* 0x009896800000895d */ /* 0x004fea0003900000 */
[----:B------:R-:W2:Y:S02]  /*7eb0*/  @!P0 SYNCS.PHASECHK.TRANS64 P0, [R0+URZ], R3 ;  /* 0x00000003000085a7 */ /* 0x000ea400080010ff */
[----:B--2---:R-:W-:Y:S05]  /*7ec0*/  @!P0 BRA `(.L_x_127) ;  /* 0xfffffffc00f08947 */ /* 0x004fea000383ffff */
[----:B------:R-:W-:Y:S05]  /*7ed0*/  BRA `(.L_x_128) ;  /* 0xffffffa800987947 */ /* 0x000fea000383ffff */
.L_x_48:
[----:B------:R-:W-:-:S07]  /*7ee0*/  MOV R0, UR5 ;  /* 0x0000000500007c02 */ /* 0x000fce0008000f00 */
.L_x_129:
[----:B-1----:R1:W2:Y:S02]  /*7ef0*/  SYNCS.PHASECHK.TRANS64.TRYWAIT P0, [R0+URZ], R3 ;  /* 0x00000003000075a7 */ /* 0x0022a400080011ff */
[----:B--2---:R-:W-:Y:S05]  /*7f00*/  @!P0 NANOSLEEP.SYNCS 0x989680 ;  /* 0x009896800000895d */ /* 0x004fea0003900000 */
[----:B------:R-:W2:Y:S02]  /*7f10*/  @!P0 SYNCS.PHASECHK.TRANS64 P0, [R0+URZ], R3 ;  /* 0x00000003000085a7 */ /* 0x000ea400080010ff */
[----:B--2---:R-:W-:Y:S05]  /*7f20*/  @!P0 BRA `(.L_x_129) ;  /* 0xfffffffc00f08947 */ /* 0x004fea000383ffff */
[----:B------:R-:W-:Y:S05]  /*7f30*/  BRA `(.L_x_130) ;  /* 0xffffffa800a47947 */ /* 0x000fea000383ffff */
.L_x_49:
[----:B------:R-:W-:-:S07]  /*7f40*/  MOV R0, UR5 ;  /* 0x0000000500007c02 */ /* 0x000fce0008000f00 */
.L_x_131:
[----:B-1----:R1:W2:Y:S02]  /*7f50*/  SYNCS.PHASECHK.TRANS64.TRYWAIT P0, [R0+URZ], R3 ;  /* 0x00000003000075a7 */ /* 0x0022a400080011ff */
[----:B--2---:R-:W-:Y:S05]  /*7f60*/  @!P0 NANOSLEEP.SYNCS 0x989680 ;  /* 0x009896800000895d */ /* 0x004fea0003900000 */
[----:B------:R-:W2:Y:S02]  /*7f70*/  @!P0 SYNCS.PHASECHK.TRANS64 P0, [R0+URZ], R3 ;  /* 0x00000003000085a7 */ /* 0x000ea400080010ff */
[----:B--2---:R-:W-:Y:S05]  /*7f80*/  @!P0 BRA `(.L_x_131) ;  /* 0xfffffffc00f08947 */ /* 0x004fea000383ffff */
[----:B------:R-:W-:Y:S05]  /*7f90*/  BRA `(.L_x_132) ;  /* 0xffffffa800b07947 */ /* 0x000fea000383ffff */
.L_x_50:
[----:B------:R-:W-:-:S07]  /*7fa0*/  MOV R0, UR5 ;  /* 0x0000000500007c02 */ /* 0x000fce0008000f00 */
.L_x_133:
[----:B-1----:R1:W2:Y:S02]  /*7fb0*/  SYNCS.PHASECHK.TRANS64.TRYWAIT P0, [R0+URZ], R3 ;  /* 0x00000003000075a7 */ /* 0x0022a400080011ff */
[----:B--2---:R-:W-:Y:S05]  /*7fc0*/  @!P0 NANOSLEEP.SYNCS 0x989680 ;  /* 0x009896800000895d */ /* 0x004fea0003900000 */
[----:B------:R-:W2:Y:S02]  /*7fd0*/  @!P0 SYNCS.PHASECHK.TRANS64 P0, [R0+URZ], R3 ;  /* 0x00000003000085a7 */ /* 0x000ea400080010ff */
[----:B--2---:R-:W-:Y:S05]  /*7fe0*/  @!P0 BRA `(.L_x_133) ;  /* 0xfffffffc00f08947 */ /* 0x004fea000383ffff */
[----:B------:R-:W-:Y:S05]  /*7ff0*/  BRA `(.L_x_134) ;  /* 0xffffffa800bc7947 */ /* 0x000fea000383ffff */
.L_x_53:
[----:B--2---:R2:W3:Y:S02]  /*8000*/  SYNCS.PHASECHK.TRANS64.TRYWAIT P0, [R2+URZ+0x110], R4 ;  /* 0x00011004020075a7 */ /* 0x0044e400080011ff */
[----:B---3--:R-:W-:Y:S05]  /*8010*/  @!P0 NANOSLEEP.SYNCS 0x989680 ;  /* 0x009896800000895d */ /* 0x008fea0003900000 */
[----:B------:R-:W3:Y:S02]  /*8020*/  @!P0 SYNCS.PHASECHK.TRANS64 P0, [R2+URZ+0x110], R4 ;  /* 0x00011004020085a7 */ /* 0x000ee400080010ff */
[----:B---3--:R-:W-:Y:S05]  /*8030*/  @!P0 BRA `(.L_x_53) ;  /* 0xfffffffc00f08947 */ /* 0x008fea000383ffff */
[----:B------:R-:W-:Y:S05]  /*8040*/  BRA `(.L_x_135) ;  /* 0xffffffac00187947 */ /* 0x000fea000383ffff */
.L_x_54:
[----:B------:R-:W-:-:S07]  /*8050*/  MOV R2, UR4 ;  /* 0x0000000400027c02 */ /* 0x000fce0008000f00 */
.L_x_136:
[----:B--2---:R2:W3:Y:S02]  /*8060*/  SYNCS.PHASECHK.TRANS64.TRYWAIT P0, [R2+URZ+0xc0], R5 ;  /* 0x0000c005020075a7 */ /* 0x0044e400080011ff */
[----:B---3--:R-:W-:Y:S05]  /*8070*/  @!P0 NANOSLEEP.SYNCS 0x989680 ;  /* 0x009896800000895d */ /* 0x008fea0003900000 */
[----:B------:R-:W3:Y:S02]  /*8080*/  @!P0 SYNCS.PHASECHK.TRANS64 P0, [R2+URZ+0xc0], R5 ;  /* 0x0000c005020085a7 */ /* 0x000ee400080010ff */
[----:B---3--:R-:W-:Y:S05]  /*8090*/  @!P0 BRA `(.L_x_136) ;  /* 0xfffffffc00f08947 */ /* 0x008fea000383ffff */
[----:B------:R-:W-:Y:S05]  /*80a0*/  BRA `(.L_x_137) ;  /* 0xffffffac00287947 */ /* 0x000fea000383ffff */
.L_x_55:
[----:B--2---:R2:W3:Y:S02]  /*80b0*/  SYNCS.PHASECHK.TRANS64.TRYWAIT P1, [R2+URZ+0xb0], R4 ;  /* 0x0000b004020075a7 */ /* 0x0044e400080211ff */
[----:B---3--:R-:W-:Y:S05]  /*80c0*/  @!P1 NANOSLEEP.SYNCS 0x989680 ;  /* 0x009896800000995d */ /* 0x008fea0003900000 */
[----:B------:R-:W3:Y:S02]  /*80d0*/  @!P1 SYNCS.PHASECHK.TRANS64 P1, [R2+URZ+0xb0], R4 ;  /* 0x0000b004020095a7 */ /* 0x000ee400080210ff */
[----:B---3--:R-:W-:Y:S05]  /*80e0*/  @!P1 BRA `(.L_x_55) ;  /* 0xfffffffc00f09947 */ /* 0x008fea000383ffff */
[----:B------:R-:W-:Y:S05]  /*80f0*/  BRA `(.L_x_138) ;  /* 0xffffffac00587947 */ /* 0x000fea000383ffff */
.L_x_58:
[----:B------:R-:W-:-:S07]  /*8100*/  MOV R0, UR4 ;  /* 0x0000000400007c02 */ /* 0x000fce0008000f00 */
.L_x_139:
[----:B--2---:R2:W3:Y:S02]  /*8110*/  SYNCS.PHASECHK.TRANS64.TRYWAIT P0, [R0+URZ+0xc0], R2 ;  /* 0x0000c002000075a7 */ /* 0x0044e400080011ff */
[----:B---3--:R-:W-:Y:S05]  /*8120*/  @!P0 NANOSLEEP.SYNCS 0x989680 ;  /* 0x009896800000895d */ /* 0x008fea0003900000 */
[----:B------:R-:W3:Y:S02]  /*8130*/  @!P0 SYNCS.PHASECHK.TRANS64 P0, [R0+URZ+0xc0], R2 ;  /* 0x0000c002000085a7 */ /* 0x000ee400080010ff */
[----:B---3--:R-:W-:Y:S05]  /*8140*/  @!P0 BRA `(.L_x_139) ;  /* 0xfffffffc00f08947 */ /* 0x008fea000383ffff */
[----:B------:R-:W-:Y:S05]  /*8150*/  BRA `(.L_x_57) ;  /* 0xffffffac00ac7947 */ /* 0x000fea000383ffff */
.L_x_65:
[----:B-1----:R1:W2:Y:S02]  /*8160*/  SYNCS.PHASECHK.TRANS64.TRYWAIT P1, [R0+URZ+0xb0], R2 ;  /* 0x0000b002000075a7 */ /* 0x0022a400080211ff */
[----:B--2---:R-:W-:Y:S05]  /*8170*/  @!P1 NANOSLEEP.SYNCS 0x989680 ;  /* 0x009896800000995d */ /* 0x004fea0003900000 */
[----:B------:R-:W2:Y:S02]  /*8180*/  @!P1 SYNCS.PHASECHK.TRANS64 P1, [R0+URZ+0xb0], R2 ;  /* 0x0000b002000095a7 */ /* 0x000ea400080210ff */
[----:B--2---:R-:W-:Y:S05]  /*8190*/  @!P1 BRA `(.L_x_65) ;  /* 0xfffffffc00f09947 */ /* 0x004fea000383ffff */
[----:B------:R-:W-:Y:S05]  /*81a0*/  BRA `(.L_x_140) ;  /* 0xffffffb400207947 */ /* 0x000fea000383ffff */
.L_x_66:
[----:B------:R-:W-:-:S07]  /*81b0*/  MOV R2, UR31 ;  /* 0x0000001f00027c02 */ /* 0x000fce0008000f00 */
.L_x_141:
[----:B-1----:R1:W2:Y:S02]  /*81c0*/  SYNCS.PHASECHK.TRANS64.TRYWAIT P0, [R2+URZ+0xf0], R0 ;  /* 0x0000f000020075a7 */ /* 0x0022a400080011ff */
[----:B--2---:R-:W-:Y:S05]  /*81d0*/  @!P0 NANOSLEEP.SYNCS 0x989680 ;  /* 0x009896800000895d */ /* 0x004fea0003900000 */
[----:B------:R-:W2:Y:S02]  /*81e0*/  @!P0 SYNCS.PHASECHK.TRANS64 P0, [R2+URZ+0xf0], R0 ;  /* 0x0000f000020085a7 */ /* 0x000ea400080010ff */
[----:B--2---:R-:W-:Y:S05]  /*81f0*/  @!P0 BRA `(.L_x_141) ;  /* 0xfffffffc00f08947 */ /* 0x004fea000383ffff */
[----:B------:R-:W-:Y:S05]  /*8200*/  BRA `(.L_x_142) ;  /* 0xffffffb400707947 */ /* 0x000fea000383ffff */
.L_x_69:
[----:B------:R-:W-:Y:S07]  /*8210*/  MOV R0, UR5 ;  /* 0x0000000500007c02 */ /* 0x000fee0008000f00 */
.L_x_143:
[----:B-1----:R1:W2:Y:S02]  /*8220*/  SYNCS.PHASECHK.TRANS64.TRYWAIT P0, [R0+URZ], R2 ;  /* 0x00000002000075a7 */ /* 0x0022a400080011ff */
[----:B--2---:R-:W-:Y:S05]  /*8230*/  @!P0 NANOSLEEP.SYNCS 0x989680 ;  /* 0x009896800000895d */ /* 0x004fea0003900000 */
[----:B------:R-:W2:Y:S02]  /*8240*/  @!P0 SYNCS.PHASECHK.TRANS64 P0, [R0+URZ], R2 ;  /* 0x00000002000085a7 */ /* 0x000ea400080010ff */
[----:B--2---:R-:W-:Y:S05]  /*8250*/  @!P0 BRA `(.L_x_143) ;  /* 0xfffffffc00f08947 */ /* 0x004fea000383ffff */
[----:B------:R-:W-:Y:S05]  /*8260*/  BRA `(.L_x_68) ;  /* 0xffffffb4008c7947 */ /* 0x000fea000383ffff */
.L_x_72:
[----:B------:R-:W-:-:S07]  /*8270*/  MOV R0, UR4 ;  /* 0x0000000400007c02 */ /* 0x000fce0008000f00 */
.L_x_144:
[----:B--2---:R2:W4:Y:S02]  /*8280*/  SYNCS.PHASECHK.TRANS64.TRYWAIT P0, [R0+URZ], R2 ;  /* 0x00000002000075a7 */ /* 0x00452400080011ff */
[----:B----4-:R-:W-:Y:S05]  /*8290*/  @!P0 NANOSLEEP.SYNCS 0x989680 ;  /* 0x009896800000895d */ /* 0x010fea0003900000 */
[----:B------:R-:W4:Y:S02]  /*82a0*/  @!P0 SYNCS.PHASECHK.TRANS64 P0, [R0+URZ], R2 ;  /* 0x00000002000085a7 */ /* 0x000f2400080010ff */
[----:B----4-:R-:W-:Y:S05]  /*82b0*/  @!P0 BRA `(.L_x_144) ;  /* 0xfffffffc00f08947 */ /* 0x010fea000383ffff */
[----:B------:R-:W-:Y:S05]  /*82c0*/  BRA `(.L_x_145) ;  /* 0xffffffb800687947 */ /* 0x000fea000383ffff */
.L_x_73:
[----:B------:R-:W-:-:S07]  /*82d0*/  MOV R0, UR5 ;  /* 0x0000000500007c02 */ /* 0x000fce0008000f00 */
.L_x_146:
[----:B-1----:R1:W2:Y:S02]  /*82e0*/  SYNCS.PHASECHK.TRANS64.TRYWAIT P0, [R0+URZ], R3 ;  /* 0x00000003000075a7 */ /* 0x0022a400080011ff */
[----:B--2---:R-:W-:Y:S05]  /*82f0*/  @!P0 NANOSLEEP.SYNCS 0x989680 ;  /* 0x009896800000895d */ /* 0x004fea0003900000 */
[----:B------:R-:W2:Y:S02]  /*8300*/  @!P0 SYNCS.PHASECHK.TRANS64 P0, [R0+URZ], R3 ;  /* 0x00000003000085a7 */ /* 0x000ea400080010ff */
[----:B--2---:R-:W-:Y:S05]  /*8310*/  @!P0 BRA `(.L_x_146) ;  /* 0xfffffffc00f08947 */ /* 0x004fea000383ffff */
[----:B------:R-:W-:Y:S05]  /*8320*/  BRA `(.L_x_147) ;  /* 0xffffffb800747947 */ /* 0x000fea000383ffff */
.L_x_74:
[----:B------:R-:W-:-:S07]  /*8330*/  MOV R0, UR5 ;  /* 0x0000000500007c02 */ /* 0x000fce0008000f00 */
.L_x_148:
[----:B-1----:R1:W2:Y:S02]  /*8340*/  SYNCS.PHASECHK.TRANS64.TRYWAIT P0, [R0+URZ], R3 ;  /* 0x00000003000075a7 */ /* 0x0022a400080011ff */
[----:B--2---:R-:W-:Y:S05]  /*8350*/  @!P0 NANOSLEEP.SYNCS 0x989680 ;  /* 0x009896800000895d */ /* 0x004fea0003900000 */
[----:B------:R-:W2:Y:S02]  /*8360*/  @!P0 SYNCS.PHASECHK.TRANS64 P0, [R0+URZ], R3 ;  /* 0x00000003000085a7 */ /* 0x000ea400080010ff */
[----:B--2---:R-:W-:Y:S05]  /*8370*/  @!P0 BRA `(.L_x_148) ;  /* 0xfffffffc00f08947 */ /* 0x004fea000383ffff */
[----:B------:R-:W-:Y:S05]  /*8380*/  BRA `(.L_x_149) ;  /* 0xffffffb800807947 */ /* 0x000fea000383ffff */
.L_x_75:
[----:B-1----:R-:W-:-:S07]  /*8390*/  MOV R0, UR4 ;  /* 0x0000000400007c02 */ /* 0x002fce0008000f00 */
.L_x_150:
[----:B-1----:R1:W2:Y:S02]  /*83a0*/  SYNCS.PHASECHK.TRANS64.TRYWAIT P0, [R0+URZ], R2 ;  /* 0x00000002000075a7 */ /* 0x0022a400080011ff */
[----:B--2---:R-:W-:Y:S05]  /*83b0*/  @!P0 NANOSLEEP.SYNCS 0x989680 ;  /* 0x009896800000895d */ /* 0x004fea0003900000 */
[----:B------:R-:W2:Y:S02]  /*83c0*/  @!P0 SYNCS.PHASECHK.TRANS64 P0, [R0+URZ], R2 ;  /* 0x00000002000085a7 */ /* 0x000ea400080010ff */
[----:B--2---:R-:W-:Y:S05]  /*83d0*/  @!P0 BRA `(.L_x_150) ;  /* 0xfffffffc00f08947 */ /* 0x004fea000383ffff */
[----:B------:R-:W-:Y:S05]  /*83e0*/  BRA `(.L_x_151) ;  /* 0xffffffb8008c7947 */ /* 0x000fea000383ffff */
.L_x_80:
[----:B--2---:R2:W3:Y:S02]  /*83f0*/  SYNCS.PHASECHK.TRANS64.TRYWAIT P0, [R8+URZ+0xb0], R0 ;  /* 0x0000b000080075a7 */ /* 0x0044e400080011ff */
[----:B---3--:R-:W-:Y:S05]  /*8400*/  @!P0 NANOSLEEP.SYNCS 0x989680 ;  /* 0x009896800000895d */ /* 0x008fea0003900000 */
[----:B------:R-:W3:Y:S02]  /*8410*/  @!P0 SYNCS.PHASECHK.TRANS64 P0, [R8+URZ+0xb0], R0 ;  /* 0x0000b000080085a7 */ /* 0x000ee400080010ff */
[----:B---3--:R-:W-:Y:S05]  /*8420*/  @!P0 BRA `(.L_x_80) ;  /* 0xfffffffc00f08947 */ /* 0x008fea000383ffff */
[----:B------:R-:W-:Y:S05]  /*8430*/  BRA `(.L_x_152) ;  /* 0xffffffbc00b87947 */ /* 0x000fea000383ffff */
.L_x_83:
[----:B--2---:R-:W-:Y:S07]  /*8440*/  MOV R0, UR21 ;  /* 0x0000001500007c02 */ /* 0x004fee0008000f00 */
.L_x_153:
[----:B--2---:R2:W3:Y:S02]  /*8450*/  SYNCS.PHASECHK.TRANS64.TRYWAIT P1, [R0+URZ+0xa8], R2 ;  /* 0x0000a802000075a7 */ /* 0x0044e400080211ff */
[----:B---3--:R-:W-:Y:S05]  /*8460*/  @!P1 NANOSLEEP.SYNCS 0x989680 ;  /* 0x009896800000995d */ /* 0x008fea0003900000 */
[----:B------:R-:W3:Y:S02]  /*8470*/  @!P1 SYNCS.PHASECHK.TRANS64 P1, [R0+URZ+0xa8], R2 ;  /* 0x0000a802000095a7 */ /* 0x000ee400080210ff */
[----:B---3--:R-:W-:Y:S05]  /*8480*/  @!P1 BRA `(.L_x_153) ;  /* 0xfffffffc00f09947 */ /* 0x008fea000383ffff */
[----:B------:R-:W-:Y:S05]  /*8490*/  BRA `(.L_x_82) ;  /* 0xffffffc400347947 */ /* 0x000fea000383ffff */
.L_x_86:
[----:B--2---:R-:W-:Y:S07]  /*84a0*/  MOV R0, UR21 ;  /* 0x0000001500007c02 */ /* 0x004fee0008000f00 */
.L_x_154:
[----:B--2---:R2:W3:Y:S02]  /*84b0*/  SYNCS.PHASECHK.TRANS64.TRYWAIT P0, [R0+URZ+0x90], R4 ;  /* 0x00009004000075a7 */ /* 0x0044e400080011ff */
[----:B---3--:R-:W-:Y:S05]  /*84c0*/  @!P0 NANOSLEEP.SYNCS 0x989680 ;  /* 0x009896800000895d */ /* 0x008fea0003900000 */
[----:B------:R-:W3:Y:S02]  /*84d0*/  @!P0 SYNCS.PHASECHK.TRANS64 P0, [R0+URZ+0x90], R4 ;  /* 0x00009004000085a7 */ /* 0x000ee400080010ff */
[----:B---3--:R-:W-:Y:S05]  /*84e0*/  @!P0 BRA `(.L_x_154) ;  /* 0xfffffffc00f08947 */ /* 0x008fea000383ffff */
[----:B------:R-:W-:Y:S05]  /*84f0*/  BRA `(.L_x_155) ;  /* 0xffffffc4008c7947 */ /* 0x000fea000383ffff */
.L_x_87:
[----:B------:R-:W-:Y:S07]  /*8500*/  MOV R0, UR21 ;  /* 0x0000001500007c02 */ /* 0x000fee0008000f00 */
.L_x_156:
[----:B--2---:R2:W3:Y:S02]  /*8510*/  SYNCS.PHASECHK.TRANS64.TRYWAIT P0, [R0+URZ+0x98], R4 ;  /* 0x00009804000075a7 */ /* 0x0044e400080011ff */
[----:B---3--:R-:W-:Y:S05]  /*8520*/  @!P0 NANOSLEEP.SYNCS 0x989680 ;  /* 0x009896800000895d */ /* 0x008fea0003900000 */
[----:B------:R-:W3:Y:S02]  /*8530*/  @!P0 SYNCS.PHASECHK.TRANS64 P0, [R0+URZ+0x98], R4 ;  /* 0x00009804000085a7 */ /* 0x000ee400080010ff */
[----:B---3--:R-:W-:Y:S05]  /*8540*/  @!P0 BRA `(.L_x_156) ;  /* 0xfffffffc00f08947 */ /* 0x008fea000383ffff */
[----:B------:R-:W-:Y:S05]  /*8550*/  BRA `(.L_x_157) ;  /* 0xffffffc400d07947 */ /* 0x000fea000383ffff */
.L_x_89:
[----:B------:R-:W-:-:S07]  /*8560*/  MOV R0, UR21 ;  /* 0x0000001500007c02 */ /* 0x000fce0008000f00 */
.L_x_158:
[----:B---3--:R3:W4:Y:S02]  /*8570*/  SYNCS.PHASECHK.TRANS64.TRYWAIT P0, [R0+URZ+0x90], R2 ;  /* 0x00009002000075a7 */ /* 0x00872400080011ff */
[----:B----4-:R-:W-:Y:S05]  /*8580*/  @!P0 NANOSLEEP.SYNCS 0x989680 ;  /* 0x009896800000895d */ /* 0x010fea0003900000 */
[----:B------:R-:W4:Y:S02]  /*8590*/  @!P0 SYNCS.PHASECHK.TRANS64 P0, [R0+URZ+0x90], R2 ;  /* 0x00009002000085a7 */ /* 0x000f2400080010ff */
[----:B----4-:R-:W-:Y:S05]  /*85a0*/  @!P0 BRA `(.L_x_158) ;  /* 0xfffffffc00f08947 */ /* 0x010fea000383ffff */
[----:B------:R-:W-:Y:S05]  /*85b0*/  BRA `(.L_x_159) ;  /* 0xffffffc800447947 */ /* 0x000fea000383ffff */
.L_x_91:
[----:B-1----:R1:W2:Y:S02]  /*85c0*/  SYNCS.PHASECHK.TRANS64.TRYWAIT P0, [R3+URZ+0xb0], R0 ;  /* 0x0000b000030075a7 */ /* 0x0022a400080011ff */
[----:B--2---:R-:W-:Y:S05]  /*85d0*/  @!P0 NANOSLEEP.SYNCS 0x989680 ;  /* 0x009896800000895d */ /* 0x004fea0003900000 */
[----:B------:R-:W2:Y:S02]  /*85e0*/  @!P0 SYNCS.PHASECHK.TRANS64 P0, [R3+URZ+0xb0], R0 ;  /* 0x0000b000030085a7 */ /* 0x000ea400080010ff */
[----:B--2---:R-:W-:Y:S05]  /*85f0*/  @!P0 BRA `(.L_x_91) ;  /* 0xfffffffc00f08947 */ /* 0x004fea000383ffff */
[----:B------:R-:W-:Y:S05]  /*8600*/  BRA `(.L_x_160) ;  /* 0xffffffcc00047947 */ /* 0x000fea000383ffff */
.L_x_102:
[----:B-1----:R1:W2:Y:S02]  /*8610*/  SYNCS.PHASECHK.TRANS64.TRYWAIT P1, [R3+URZ+0x80], R0 ;  /* 0x00008000030075a7 */ /* 0x0022a400080211ff */
[----:B--2---:R-:W-:Y:S05]  /*8620*/  @!P1 NANOSLEEP.SYNCS 0x989680 ;  /* 0x009896800000995d */ /* 0x004fea0003900000 */
[----:B------:R-:W2:Y:S02]  /*8630*/  @!P1 SYNCS.PHASECHK.TRANS64 P1, [R3+URZ+0x80], R0 ;  /* 0x00008000030095a7 */ /* 0x000ea400080210ff */
[----:B--2---:R-:W-:Y:S05]  /*8640*/  @!P1 BRA `(.L_x_102) ;  /* 0xfffffffc00f09947 */ /* 0x004fea000383ffff */
[----:B------:R-:W-:Y:S05]  /*8650*/  BRA `(.L_x_101) ;  /* 0xffffffd800747947 */ /* 0x000fea000383ffff */
.L_x_104:
[----:B-1----:R1:W2:Y:S02]  /*8660*/  SYNCS.PHASECHK.TRANS64.TRYWAIT P0, [R43+URZ+0xd0], R4 ;  /* 0x0000d0042b0075a7 */ /* 0x0022a400080011ff */
[----:B--2---:R-:W-:Y:S05]  /*8670*/  @!P0 NANOSLEEP.SYNCS 0x989680 ;  /* 0x009896800000895d */ /* 0x004fea0003900000 */
[----:B------:R-:W2:Y:S02]  /*8680*/  @!P0 SYNCS.PHASECHK.TRANS64 P0, [R43+URZ+0xd0], R4 ;  /* 0x0000d0042b0085a7 */ /* 0x000ea400080010ff */
[----:B--2---:R-:W-:Y:S05]  /*8690*/  @!P0 BRA `(.L_x_104) ;  /* 0xfffffffc00f08947 */ /* 0x004fea000383ffff */
[----:B------:R-:W-:Y:S05]  /*86a0*/  BRA `(.L_x_103) ;  /* 0xffffffd800c87947 */ /* 0x000fea000383ffff */
.L_x_112:
[----:B--2---:R2:W3:Y:S02]  /*86b0*/  SYNCS.PHASECHK.TRANS64.TRYWAIT P0, [R3+URZ+0x80], R0 ;  /* 0x00008000030075a7 */ /* 0x0044e400080011ff */
[----:B---3--:R-:W-:Y:S05]  /*86c0*/  @!P0 NANOSLEEP.SYNCS 0x989680 ;  /* 0x009896800000895d */ /* 0x008fea0003900000 */
[----:B------:R-:W3:Y:S02]  /*86d0*/  @!P0 SYNCS.PHASECHK.TRANS64 P0, [R3+URZ+0x80], R0 ;  /* 0x00008000030085a7 */ /* 0x000ee400080010ff */
[----:B---3--:R-:W-:Y:S05]  /*86e0*/  @!P0 BRA `(.L_x_112) ;  /* 0xfffffffc00f08947 */ /* 0x008fea000383ffff */
[----:B------:R-:W-:Y:S05]  /*86f0*/  BRA `(.L_x_111) ;  /* 0xffffffe400bc7947 */ /* 0x000fea000383ffff */
        .weak           $__internal_0_$__cuda_sm10x_tcgen05_guardrail_trap_col_being_dealloced_not_returned_by_alloc
        .type           $__internal_0_$__cuda_sm10x_tcgen05_guardrail_trap_col_being_dealloced_not_returned_by_alloc,@function
        .size           $__internal_0_$__cuda_sm10x_tcgen05_guardrail_trap_col_being_dealloced_not_returned_by_alloc,($__internal_1_$__cuda_sm10x_tcgen05_guardrail_trap_phase_invalid_during_alloc - $__internal_0_$__cuda_sm10x_tcgen05_guardrail_trap_col_being_dealloced_not_returned_by_alloc)
$__internal_0_$__cuda_sm10x_tcgen05_guardrail_trap_col_being_dealloced_not_returned_by_alloc:
[----:B------:R-:W-:Y:S05]  /*8700*/  BPT.TRAP 0x1 ;  /* 0x000000040000795c */ /* 0x000fea0000300000 */
[----:B------:R-:W-:-:S04]  /*8710*/  HFMA2 R3, -RZ, RZ, 0, 0 ;  /* 0x00000000ff037431 */ /* 0x000fc800000001ff */
[----:B------:R-:W-:Y:S05]  /*8720*/  RET.REL.NODEC R2 `(_ZN7cutlass13device_kernelINS_4gemm6kernel13GemmUniversalIN4cute5tupleIJiiiiEEENS1_10collective13CollectiveMmaINS1_35MainloopSm100TmaUmmaWarpSpecializedILi8ELi2ELi4ENS5_IJNS4_1CILi2EEENSA_ILi1EEESC_EEEEENS5_IJNSA_ILi64EEENSA_ILi128EEESG_EEEaNS5_IJlSC_lEEEaSI_NS4_8TiledMMAINS4_8MMA_AtomIJNS4_15SM100_MMA_S8_SSIaaiLi64ELi128ELNS4_4UMMA5MajorE0ELSN_0ELNSM_8SaturateE0EEEEEENS4_6LayoutINS5_IJSC_SC_SC_EEENS5_IJNSA_ILi0EEEST_ST_EEEEENS5_IJNS4_10UnderscoreESW_SW_EEEEENS4_13SM90_TMA_LOADENS4_14ComposedLayoutINS4_7SwizzleILi3ELi4ELi3EEENS4_18smem_ptr_flag_bitsILi8EEENSR_INS5_IJNSA_ILi8EEESG_EEENS5_IJSG_SC_EEEEEEEvNS4_8identityENS4_23SM90_TMA_LOAD_MULTICASTES19_vS1A_EENS_8epilogue10collective18CollectiveEpilogueINS1D_23Sm100TmaWarpSpecializedILi2ELi2ELi32ELb0ELb0EEEJSH_NS5_IJNSR_ISF_SC_EES1I_EEEaSI_aSI_NS1D_6fusion15FusionCallbacksIS1H_NS1K_17LinearCombinationIaiaiLNS_15FloatRoundStyleE2EEESH_S1J_JEEENS4_5SM1004TMEM4LOAD26SM100_TMEM_LOAD_16dp32b32xESZ_NS10_INS11_ILi2ELi4ELi3EEES14_NSR_INS5_IJS15_SF_EEENS5_IJSF_SC_EEEEEEENS4_39AutoVectorizingCopyWithAssumedAlignmentILi128EEENS4_14SM90_TMA_STOREES1Y_S20_S20_EEEvvEEEEvNT_6ParamsE) ;  /* 0xffffff7802347950 */ /* 0x000fea0003c3ffff */
        .weak           $__internal_1_$__cuda_sm10x_tcgen05_guardrail_trap_phase_invalid_during_alloc
        .type           $__internal_1_$__cuda_sm10x_tcgen05_guardrail_trap_phase_invalid_during_alloc,@function
        .size           $__internal_1_$__cuda_sm10x_tcgen05_guardrail_trap_phase_invalid_during_alloc,($__internal_2_$__cuda_sm10x_tcgen05_guardrail_trap_unallocated_columns_being_dealloced - $__internal_1_$__cuda_sm10x_tcgen05_guardrail_trap_phase_invalid_during_alloc)
$__internal_1_$__cuda_sm10x_tcgen05_guardrail_trap_phase_invalid_during_alloc:
[----:B------:R-:W-:Y:S05]  /*8730*/  BPT.TRAP 0x1 ;  /* 0x000000040000795c */ /* 0x000fea0000300000 */
[----:B------:R-:W-:-:S04]  /*8740*/  MOV R5, 0x0 ;  /* 0x0000000000057802 */ /* 0x000fc80000000f00 */
[----:B------:R-:W-:Y:S05]  /*8750*/  RET.REL.NODEC R4 `(_ZN7cutlass13device_kernelINS_4gemm6kernel13GemmUniversalIN4cute5tupleIJiiiiEEENS1_10collective13CollectiveMmaINS1_35MainloopSm100TmaUmmaWarpSpecializedILi8ELi2ELi4ENS5_IJNS4_1CILi2EEENSA_ILi1EEESC_EEEEENS5_IJNSA_ILi64EEENSA_ILi128EEESG_EEEaNS5_IJlSC_lEEEaSI_NS4_8TiledMMAINS4_8MMA_AtomIJNS4_15SM100_MMA_S8_SSIaaiLi64ELi128ELNS4_4UMMA5MajorE0ELSN_0ELNSM_8SaturateE0EEEEEENS4_6LayoutINS5_IJSC_SC_SC_EEENS5_IJNSA_ILi0EEEST_ST_EEEEENS5_IJNS4_10UnderscoreESW_SW_EEEEENS4_13SM90_TMA_LOADENS4_14ComposedLayoutINS4_7SwizzleILi3ELi4ELi3EEENS4_18smem_ptr_flag_bitsILi8EEENSR_INS5_IJNSA_ILi8EEESG_EEENS5_IJSG_SC_EEEEEEEvNS4_8identityENS4_23SM90_TMA_LOAD_MULTICASTES19_vS1A_EENS_8epilogue10collective18CollectiveEpilogueINS1D_23Sm100TmaWarpSpecializedILi2ELi2ELi32ELb0ELb0EEEJSH_NS5_IJNSR_ISF_SC_EES1I_EEEaSI_aSI_NS1D_6fusion15FusionCallbacksIS1H_NS1K_17LinearCombinationIaiaiLNS_15FloatRoundStyleE2EEESH_S1J_JEEENS4_5SM1004TMEM4LOAD26SM100_TMEM_LOAD_16dp32b32xESZ_NS10_INS11_ILi2ELi4ELi3EEES14_NSR_INS5_IJS15_SF_EEENS5_IJSF_SC_EEEEEEENS4_39AutoVectorizingCopyWithAssumedAlignmentILi128EEENS4_14SM90_TMA_STOREES1Y_S20_S20_EEEvvEEEEvNT_6ParamsE) ;  /* 0xffffff7804287950 */ /* 0x000fea0003c3ffff */
        .weak           $__internal_2_$__cuda_sm10x_tcgen05_guardrail_trap_unallocated_columns_being_dealloced
        .type           $__internal_2_$__cuda_sm10x_tcgen05_guardrail_trap_unallocated_columns_being_dealloced,@function
        .size           $__internal_2_$__cuda_sm10x_tcgen05_guardrail_trap_unallocated_columns_being_dealloced,(.L_x_162 - $__internal_2_$__cuda_sm10x_tcgen05_guardrail_trap_unallocated_columns_being_dealloced)
$__internal_2_$__cuda_sm10x_tcgen05_guardrail_trap_unallocated_columns_being_dealloced:
[----:B------:R-:W-:Y:S05]  /*8760*/  BPT.TRAP 0x1 ;  /* 0x000000040000795c */ /* 0x000fea0000300000 */
[----:B------:R-:W-:-:S04]  /*8770*/  HFMA2 R3, -RZ, RZ, 0, 0 ;  /* 0x00000000ff037431 */ /* 0x000fc800000001ff */
[----:B------:R-:W-:Y:S05]  /*8780*/  RET.REL.NODEC R2 `(_ZN7cutlass13device_kernelINS_4gemm6kernel13GemmUniversalIN4cute5tupleIJiiiiEEENS1_10collective13CollectiveMmaINS1_35MainloopSm100TmaUmmaWarpSpecializedILi8ELi2ELi4ENS5_IJNS4_1CILi2EEENSA_ILi1EEESC_EEEEENS5_IJNSA_ILi64EEENSA_ILi128EEESG_EEEaNS5_IJlSC_lEEEaSI_NS4_8TiledMMAINS4_8MMA_AtomIJNS4_15SM100_MMA_S8_SSIaaiLi64ELi128ELNS4_4UMMA5MajorE0ELSN_0ELNSM_8SaturateE0EEEEEENS4_6LayoutINS5_IJSC_SC_SC_EEENS5_IJNSA_ILi0EEEST_ST_EEEEENS5_IJNS4_10UnderscoreESW_SW_EEEEENS4_13SM90_TMA_LOADENS4_14ComposedLayoutINS4_7SwizzleILi3ELi4ELi3EEENS4_18smem_ptr_flag_bitsILi8EEENSR_INS5_IJNSA_ILi8EEESG_EEENS5_IJSG_SC_EEEEEEEvNS4_8identityENS4_23SM90_TMA_LOAD_MULTICASTES19_vS1A_EENS_8epilogue10collective18CollectiveEpilogueINS1D_23Sm100TmaWarpSpecializedILi2ELi2ELi32ELb0ELb0EEEJSH_NS5_IJNSR_ISF_SC_EES1I_EEEaSI_aSI_NS1D_6fusion15FusionCallbacksIS1H_NS1K_17LinearCombinationIaiaiLNS_15FloatRoundStyleE2EEESH_S1J_JEEENS4_5SM1004TMEM4LOAD26SM100_TMEM_LOAD_16dp32b32xESZ_NS10_INS11_ILi2ELi4ELi3EEES14_NSR_INS5_IJS15_SF_EEENS5_IJSF_SC_EEEEEEENS4_39AutoVectorizingCopyWithAssumedAlignmentILi128EEENS4_14SM90_TMA_STOREES1Y_S20_S20_EEEvvEEEEvNT_6ParamsE) ;  /* 0xffffff78021c7950 */ /* 0x000fea0003c3ffff */
.L_x_161:
[----:B------:R-:W-:-:S00]  /*8790*/  BRA `(.L_x_161) ;  /* 0xfffffffc00fc7947 */ /* 0x000fc0000383ffff */
[----:B------:R-:W-:-:S00]  /*87a0*/  NOP ;  /* 0x0000000000007918 */ /* 0x000fc00000000000 */
        /* <DEDUP_REMOVED lines=13> */
.L_x_162:


//--------------------- .nv.global.init           --------------------------
	.section	.nv.global.init,"aw",@progbits
.nv.global.init:
	.type		$str$27,@object
	.size		$str$27,($str$28 - $str$27)
$str$27:
        /*0000*/ 	.byte	0x28, 0x61, 0x64, 0x64, 0x72, 0x65, 0x73, 0x73, 0x20, 0x26, 0x20, 0x6d, 0x61, 0x73, 0x6b, 0x29
        /*0010*/ 	.byte	0x20, 0x3d, 0x3d, 0x20, 0x30, 0x00
	.type		$str$28,@object
	.size		$str$28,($str$26 - $str$28)
$str$28:
        /*0016*/ 	.byte	0x2f, 0x74, 0x6d, 0x70, 0x2f, 0x63, 0x75, 0x74, 0x6c, 0x61, 0x73, 0x73, 0x5f, 0x73, 0x77, 0x65
        /*0026*/ 	.byte	0x65, 0x70, 0x5f, 0x73, 0x72, 0x63, 0x2f, 0x69, 0x6e, 0x63, 0x6c, 0x75, 0x64, 0x65, 0x2f, 0x63
        /*0036*/ 	.byte	0x75, 0x74, 0x65, 0x2f, 0x70, 0x6f, 0x69, 0x6e, 0x74, 0x65, 0x72, 0x5f, 0x66, 0x6c, 0x61, 0x67
        /*0046*/ 	.byte	0x67, 0x65, 0x64, 0x2e, 0x68, 0x70, 0x70, 0x00
	.type		$str$26,@object
	.size		$str$26,($str$25 - $str$26)
$str$26:
        /*004e*/ 	.byte	0x2f, 0x74, 0x6d, 0x70, 0x2f, 0x63, 0x75, 0x74, 0x6c, 0x61, 0x73, 0x73, 0x5f, 0x73, 0x77, 0x65
        /*005e*/ 	.byte	0x65, 0x70, 0x5f, 0x73, 0x72, 0x63, 0x2f, 0x69, 0x6e, 0x63, 0x6c, 0x75, 0x64, 0x65, 0x2f, 0x63
        /*006e*/ 	.byte	0x75, 0x74, 0x65, 0x2f, 0x61, 0x74, 0x6f, 0x6d, 0x2f, 0x63, 0x6f, 0x70, 0x79, 0x5f, 0x74, 0x72
        /*007e*/ 	.byte	0x61, 0x69, 0x74, 0x73, 0x5f, 0x73, 0x6d, 0x31, 0x30, 0x30, 0x2e, 0x68, 0x70, 0x70, 0x00
	.type		$str$25,@object
	.size		$str$25,(__unnamed_1 - $str$25)
$str$25:
        /*008d*/ 	.byte	0x28, 0x28, 0x75, 0x69, 0x6e, 0x74, 0x33, 0x32, 0x5f, 0x74, 0x28, 0x74, 0x68, 0x72, 0x65, 0x61
        /*009d*/ 	.byte	0x64, 0x49, 0x64, 0x78, 0x2e, 0x78, 0x29, 0x20, 0x2f, 0x20, 0x33, 0x32, 0x29, 0x20, 0x25, 0x20
        /*00ad*/ 	.byte	0x34, 0x29, 0x20, 0x3d, 0x3d, 0x20, 0x28, 0x28, 0x28, 0x74, 0x6d, 0x65, 0x6d, 0x5f, 0x61, 0x64
        /*00bd*/ 	.byte	0x64, 0x72, 0x20, 0x3e, 0x3e, 0x20, 0x31, 0x36, 0x29, 0x20, 0x2f, 0x20, 0x33, 0x32, 0x29, 0x20
        /*00cd*/ 	.byte	0x25, 0x20, 0x34, 0x29, 0x00
	.type		__unnamed_1,@object
	.size		__unnamed_1,(__unnamed_2 - __unnamed_1)
__unnamed_1:
        /*00d2*/ 	.byte	0x61, 0x75, 0x74, 0x6f, 0x20, 0x63, 0x75, 0x74, 0x65, 0x3a, 0x3a, 0x61, 0x73, 0x5f, 0x70, 0x6f
        /* <DEDUP_REMOVED lines=24> */
        /*0262*/ 	.byte	0x00
	.type		__unnamed_2,@object
	.size		__unnamed_2,(.L_2 - __unnamed_2)
__unnamed_2:
        /* <DEDUP_REMOVED lines=41> */
.L_2:


//--------------------- .nv.shared._ZN7cutlass13device_kernelINS_4gemm6kernel13GemmUniversalIN4cute5tupleIJiiiiEEENS1_10collective13CollectiveMmaINS1_35MainloopSm100TmaUmmaWarpSpecializedILi8ELi2ELi4ENS5_IJNS4_1CILi2EEENSA_ILi1EEESC_EEEEENS5_IJNSA_ILi64EEENSA_ILi128EEESG_EEEaNS5_IJlSC_lEEEaSI_NS4_8TiledMMAINS4_8MMA_AtomIJNS4_15SM100_MMA_S8_SSIaaiLi64ELi128ELNS4_4UMMA5MajorE0ELSN_0ELNSM_8SaturateE0EEEEEENS4_6LayoutINS5_IJSC_SC_SC_EEENS5_IJNSA_ILi0EEEST_ST_EEEEENS5_IJNS4_10UnderscoreESW_SW_EEEEENS4_13SM90_TMA_LOADENS4_14ComposedLayoutINS4_7SwizzleILi3ELi4ELi3EEENS4_18smem_ptr_flag_bitsILi8EEENSR_INS5_IJNSA_ILi8EEESG_EEENS5_IJSG_SC_EEEEEEEvNS4_8identityENS4_23SM90_TMA_LOAD_MULTICASTES19_vS1A_EENS_8epilogue10collective18CollectiveEpilogueINS1D_23Sm100TmaWarpSpecializedILi2ELi2ELi32ELb0ELb0EEEJSH_NS5_IJNSR_ISF_SC_EES1I_EEEaSI_aSI_NS1D_6fusion15FusionCallbacksIS1H_NS1K_17LinearCombinationIaiaiLNS_15FloatRoundStyleE2EEESH_S1J_JEEENS4_5SM1004TMEM4LOAD26SM100_TMEM_LOAD_16dp32b32xESZ_NS10_INS11_ILi2ELi4ELi3EEES14_NSR_INS5_IJS15_SF_EEENS5_IJSF_SC_EEEEEEENS4_39AutoVectorizingCopyWithAssumedAlignmentILi128EEENS4_14SM90_TMA_STOREES1Y_S20_S20_EEEvvEEEEvNT_6ParamsE --------------------------
	.section	.nv.shared._ZN7cutlass13device_kernelINS_4gemm6kernel13GemmUniversalIN4cute5tupleIJiiiiEEENS1_10collective13CollectiveMmaINS1_35MainloopSm100TmaUmmaWarpSpecializedILi8ELi2ELi4ENS5_IJNS4_1CILi2EEENSA_ILi1EEESC_EEEEENS5_IJNSA_ILi64EEENSA_ILi128EEESG_EEEaNS5_IJlSC_lEEEaSI_NS4_8TiledMMAINS4_8MMA_AtomIJNS4_15SM100_MMA_S8_SSIaaiLi64ELi128ELNS4_4UMMA5MajorE0ELSN_0ELNSM_8SaturateE0EEEEEENS4_6LayoutINS5_IJSC_SC_SC_EEENS5_IJNSA_ILi0EEEST_ST_EEEEENS5_IJNS4_10UnderscoreESW_SW_EEEEENS4_13SM90_TMA_LOADENS4_14ComposedLayoutINS4_7SwizzleILi3ELi4ELi3EEENS4_18smem_ptr_flag_bitsILi8EEENSR_INS5_IJNSA_ILi8EEESG_EEENS5_IJSG_SC_EEEEEEEvNS4_8identityENS4_23SM90_TMA_LOAD_MULTICASTES19_vS1A_EENS_8epilogue10collective18CollectiveEpilogueINS1D_23Sm100TmaWarpSpecializedILi2ELi2ELi32ELb0ELb0EEEJSH_NS5_IJNSR_ISF_SC_EES1I_EEEaSI_aSI_NS1D_6fusion15FusionCallbacksIS1H_NS1K_17LinearCombinationIaiaiLNS_15FloatRoundStyleE2EEESH_S1J_JEEENS4_5SM1004TMEM4LOAD26SM100_TMEM_LOAD_16dp32b32xESZ_NS10_INS11_ILi2ELi4ELi3EEES14_NSR_INS5_IJS15_SF_EEENS5_IJSF_SC_EEEEEEENS4_39AutoVectorizingCopyWithAssumedAlignmentILi128EEENS4_14SM90_TMA_STOREES1Y_S20_S20_EEEvvEEEEvNT_6ParamsE,"aw",@nobits
	.sectionflags	@""
	.align	16
	.zero		1024


//--------------------- .nv.shared.reserved.0     --------------------------
	.section	.nv.shared.reserved.0,"aw",@nobits
	.weak		__nv_reservedSMEM_offset_0_alias
	.size		__nv_reservedSMEM_offset_0_alias, 0, 64
	.other		__nv_reservedSMEM_offset_0_alias,@"STO_CUDA_RESERVED_SHARED STV_DEFAULT"
__nv_reservedSMEM_offset_0_alias:
	.zero		0
.nv.shared.reserved.0:
	.zero		64
	.weak		__nv_reservedSMEM_tcgen05_partition
	.type		__nv_reservedSMEM_tcgen05_partition,@object
	.size		__nv_reservedSMEM_tcgen05_partition,(.L_0 - __nv_reservedSMEM_tcgen05_partition)
__nv_reservedSMEM_tcgen05_partition:
	.zero		32
.L_0:


//--------------------- .nv.global                --------------------------
	.section	.nv.global,"aw",@nobits
.nv.global:
	.type		_ZN40_INTERNAL_c4e67e07_4_k_cu_36980ce8_102234cute1_E,@object
	.size		_ZN40_INTERNAL_c4e67e07_4_k_cu_36980ce8_102234cute1_E,(_ZN40_INTERNAL_c4e67e07_4_k_cu_36980ce8_102234cuda3std3__45__cpo6cbeginE - _ZN40_INTERNAL_c4e67e07_4_k_cu_36980ce8_102234cute1_E)
_ZN40_INTERNAL_c4e67e07_4_k_cu_36980ce8_102234cute1_E:
	.zero		1
	.type		_ZN40_INTERNAL_c4e67e07_4_k_cu_36980ce8_102234cuda3std3__45__cpo6cbeginE,@object
	.size		_ZN40_INTERNAL_c4e67e07_4_k_cu_36980ce8_102234cuda3std3__45__cpo6cbeginE,(_ZN40_INTERNAL_c4e67e07_4_k_cu_36980ce8_102234cuda3std3__48in_placeE - _ZN40_INTERNAL_c4e67e07_4_k_cu_36980ce8_102234cuda3std3__45__cpo6cbeginE)
_ZN40_INTERNAL_c4e67e07_4_k_cu_36980ce8_102234cuda3std3__45__cpo6cbeginE:
	.zero		1
	.type		_ZN40_INTERNAL_c4e67e07_4_k_cu_36980ce8_102234cuda3std3__48in_placeE,@object
	.size		_ZN40_INTERNAL_c4e67e07_4_k_cu_36980ce8_102234cuda3std3__48in_placeE,(_ZN40_INTERNAL_c4e67e07_4_k_cu_36980ce8_102234cuda3std6ranges3__45__cpo9iter_moveE - _ZN40_INTERNAL_c4e67e07_4_k_cu_36980ce8_102234cuda3std3__48in_placeE)
_ZN40_INTERNAL_c4e67e07_4_k_cu_36980ce8_102234cuda3std3__48in_placeE:
	.zero		1
	.type		_ZN40_INTERNAL_c4e67e07_4_k_cu_36980ce8_102234cuda3std6ranges3__45__cpo9iter_moveE,@object
	.size		_ZN40_INTERNAL_c4e67e07_4_k_cu_36980ce8_102234cuda3std6ranges3__45__cpo9iter_moveE,(_ZN40_INTERNAL_c4e67e07_4_k_cu_36980ce8_102234cuda3std3__45__cpo5beginE - _ZN40_INTERNAL_c4e67e07_4_k_cu_36980ce8_102234cuda3std6ranges3__45__cpo9iter_moveE)
_ZN40_INTERNAL_c4e67e07_4_k_cu_36980ce8_102234cuda3std6ranges3__45__cpo9iter_moveE:
	.zero		1
	.type		_ZN40_INTERNAL_c4e67e07_4_k_cu_36980ce8_102234cuda3std3__45__cpo5beginE,@object
	.size		_ZN40_INTERNAL_c4e67e07_4_k_cu_36980ce8_102234cuda3std3__45__cpo5beginE,(_ZN40_INTERNAL_c4e67e07_4_k_cu_36980ce8_102234cuda3std3__442_GLOBAL__N__c4e67e07_4_k_cu_36980ce8_102236ignoreE - _ZN40_INTERNAL_c4e67e07_4_k_cu_36980ce8_102234cuda3std3__45__cpo5beginE)
_ZN40_INTERNAL_c4e67e07_4_k_cu_36980ce8_102234cuda3std3__45__cpo5beginE:
	.zero		1
	.type		_ZN40_INTERNAL_c4e67e07_4_k_cu_36980ce8_102234cuda3std3__442_GLOBAL__N__c4e67e07_4_k_cu_36980ce8_102236ignoreE,@object
	.size		_ZN40_INTERNAL_c4e67e07_4_k_cu_36980ce8_102234cuda3std3__442_GLOBAL__N__c4e67e07_4_k_cu_36980ce8_102236ignoreE,(_ZN40_INTERNAL_c4e67e07_4_k_cu_36980ce8_102234cute7productE - _ZN40_INTERNAL_c4e67e07_4_k_cu_36980ce8_102234cuda3std3__442_GLOBAL__N__c4e67e07_4_k_cu_36980ce8_102236ignoreE)
_ZN40_INTERNAL_c4e67e07_4_k_cu_36980ce8_102234cuda3std3__442_GLOBAL__N__c4e67e07_4_k_cu_36980ce8_102236ignoreE:
	.zero		1
	.type		_ZN40_INTERNAL_c4e67e07_4_k_cu_36980ce8_102234cute7productE,@object
	.size		_ZN40_INTERNAL_c4e67e07_4_k_cu_36980ce8_102234cute7productE,(_ZN40_INTERNAL_c4e67e07_4_k_cu_36980ce8_102234cuda3std3__45__cpo3endE - _ZN40_INTERNAL_c4e67e07_4_k_cu_36980ce8_102234cute7productE)
_ZN40_INTERNAL_c4e67e07_4_k_cu_36980ce8_102234cute7productE:
	.zero		1
	.type		_ZN40_INTERNAL_c4e67e07_4_k_cu_36980ce8_102234cuda3std3__45__cpo3endE,@object
	.size		_ZN40_INTERNAL_c4e67e07_4_k_cu_36980ce8_102234cuda3std3__45__cpo3endE,(_ZN40_INTERNAL_c4e67e07_4_k_cu_36980ce8_102234cuda3std3__419piecewise_constructE - _ZN40_INTERNAL_c4e67e07_4_k_cu_36980ce8_102234cuda3std3__45__cpo3endE)
_ZN40_INTERNAL_c4e67e07_4_k_cu_36980ce8_102234cuda3std3__45__cpo3endE:
	.zero		1
	.type		_ZN40_INTERNAL_c4e67e07_4_k_cu_36980ce8_102234cuda3std3__419piecewise_constructE,@object
	.size		_ZN40_INTERNAL_c4e67e07_4_k_cu_36980ce8_102234cuda3std3__419piecewise_constructE,(_ZN40_INTERNAL_c4e67e07_4_k_cu_36980ce8_102234cuda3std3__45__cpo4cendE - _ZN40_INTERNAL_c4e67e07_4_k_cu_36980ce8_102234cuda3std3__419piecewise_constructE)
_ZN40_INTERNAL_c4e67e07_4_k_cu_36980ce8_102234cuda3std3__419piecewise_constructE:
	.zero		1
	.type		_ZN40_INTERNAL_c4e67e07_4_k_cu_36980ce8_102234cuda3std3__45__cpo4cendE,@object
	.size		_ZN40_INTERNAL_c4e67e07_4_k_cu_36980ce8_102234cuda3std3__45__cpo4cendE,(_ZN40_INTERNAL_c4e67e07_4_k_cu_36980ce8_102234cuda3std6ranges3__45__cpo4swapE - _ZN40_INTERNAL_c4e67e07_4_k_cu_36980ce8_102234cuda3std3__45__cpo4cendE)
_ZN40_INTERNAL_c4e67e07_4_k_cu_36980ce8_102234cuda3std3__45__cpo4cendE:
	.zero		1
	.type		_ZN40_INTERNAL_c4e67e07_4_k_cu_36980ce8_102234cuda3std6ranges3__45__cpo4swapE,@object
	.size		_ZN40_INTERNAL_c4e67e07_4_k_cu_36980ce8_102234cuda3std6ranges3__45__cpo4swapE,(.L_10 - _ZN40_INTERNAL_c4e67e07_4_k_cu_36980ce8_102234cuda3std6ranges3__45__cpo4swapE)
_ZN40_INTERNAL_c4e67e07_4_k_cu_36980ce8_102234cuda3std6ranges3__45__cpo4swapE:
	.zero		1
.L_10:


//--------------------- .nv.constant0._ZN7cutlass13device_kernelINS_4gemm6kernel13GemmUniversalIN4cute5tupleIJiiiiEEENS1_10collective13CollectiveMmaINS1_35MainloopSm100TmaUmmaWarpSpecializedILi8ELi2ELi4ENS5_IJNS4_1CILi2EEENSA_ILi1EEESC_EEEEENS5_IJNSA_ILi64EEENSA_ILi128EEESG_EEEaNS5_IJlSC_lEEEaSI_NS4_8TiledMMAINS4_8MMA_AtomIJNS4_15SM100_MMA_S8_SSIaaiLi64ELi128ELNS4_4UMMA5MajorE0ELSN_0ELNSM_8SaturateE0EEEEEENS4_6LayoutINS5_IJSC_SC_SC_EEENS5_IJNSA_ILi0EEEST_ST_EEEEENS5_IJNS4_10UnderscoreESW_SW_EEEEENS4_13SM90_TMA_LOADENS4_14ComposedLayoutINS4_7SwizzleILi3ELi4ELi3EEENS4_18smem_ptr_flag_bitsILi8EEENSR_INS5_IJNSA_ILi8EEESG_EEENS5_IJSG_SC_EEEEEEEvNS4_8identityENS4_23SM90_TMA_LOAD_MULTICASTES19_vS1A_EENS_8epilogue10collective18CollectiveEpilogueINS1D_23Sm100TmaWarpSpecializedILi2ELi2ELi32ELb0ELb0EEEJSH_NS5_IJNSR_ISF_SC_EES1I_EEEaSI_aSI_NS1D_6fusion15FusionCallbacksIS1H_NS1K_17LinearCombinationIaiaiLNS_15FloatRoundStyleE2EEESH_S1J_JEEENS4_5SM1004TMEM4LOAD26SM100_TMEM_LOAD_16dp32b32xESZ_NS10_INS11_ILi2ELi4ELi3EEES14_NSR_INS5_IJS15_SF_EEENS5_IJSF_SC_EEEEEEENS4_39AutoVectorizingCopyWithAssumedAlignmentILi128EEENS4_14SM90_TMA_STOREES1Y_S20_S20_EEEvvEEEEvNT_6ParamsE --------------------------
	.section	.nv.constant0._ZN7cutlass13device_kernelINS_4gemm6kernel13GemmUniversalIN4cute5tupleIJiiiiEEENS1_10collective13CollectiveMmaINS1_35MainloopSm100TmaUmmaWarpSpecializedILi8ELi2ELi4ENS5_IJNS4_1CILi2EEENSA_ILi1EEESC_EEEEENS5_IJNSA_ILi64EEENSA_ILi128EEESG_EEEaNS5_IJlSC_lEEEaSI_NS4_8TiledMMAINS4_8MMA_AtomIJNS4_15SM100_MMA_S8_SSIaaiLi64ELi128ELNS4_4UMMA5MajorE0ELSN_0ELNSM_8SaturateE0EEEEEENS4_6LayoutINS5_IJSC_SC_SC_EEENS5_IJNSA_ILi0EEEST_ST_EEEEENS5_IJNS4_10UnderscoreESW_SW_EEEEENS4_13SM90_TMA_LOADENS4_14ComposedLayoutINS4_7SwizzleILi3ELi4ELi3EEENS4_18smem_ptr_flag_bitsILi8EEENSR_INS5_IJNSA_ILi8EEESG_EEENS5_IJSG_SC_EEEEEEEvNS4_8identityENS4_23SM90_TMA_LOAD_MULTICASTES19_vS1A_EENS_8epilogue10collective18CollectiveEpilogueINS1D_23Sm100TmaWarpSpecializedILi2ELi2ELi32ELb0ELb0EEEJSH_NS5_IJNSR_ISF_SC_EES1I_EEEaSI_aSI_NS1D_6fusion15FusionCallbacksIS1H_NS1K_17LinearCombinationIaiaiLNS_15FloatRoundStyleE2EEESH_S1J_JEEENS4_5SM1004TMEM4LOAD26SM100_TMEM_LOAD_16dp32b32xESZ_NS10_INS11_ILi2ELi4ELi3EEES14_NSR_INS5_IJS15_SF_EEENS5_IJSF_SC_EEEEEEENS4_39AutoVectorizingCopyWithAssumedAlignmentILi128EEENS4_14SM90_TMA_STOREES1Y_S20_S20_EEEvvEEEEvNT_6ParamsE,"a",@progbits
	.sectionflags	@""
	.align	4
.nv.constant0._ZN7cutlass13device_kernelINS_4gemm6kernel13GemmUniversalIN4cute5tupleIJiiiiEEENS1_10collective13CollectiveMmaINS1_35MainloopSm100TmaUmmaWarpSpecializedILi8ELi2ELi4ENS5_IJNS4_1CILi2EEENSA_ILi1EEESC_EEEEENS5_IJNSA_ILi64EEENSA_ILi128EEESG_EEEaNS5_IJlSC_lEEEaSI_NS4_8TiledMMAINS4_8MMA_AtomIJNS4_15SM100_MMA_S8_SSIaaiLi64ELi128ELNS4_4UMMA5MajorE0ELSN_0ELNSM_8SaturateE0EEEEEENS4_6LayoutINS5_IJSC_SC_SC_EEENS5_IJNSA_ILi0EEEST_ST_EEEEENS5_IJNS4_10UnderscoreESW_SW_EEEEENS4_13SM90_TMA_LOADENS4_14ComposedLayoutINS4_7SwizzleILi3ELi4ELi3EEENS4_18smem_ptr_flag_bitsILi8EEENSR_INS5_IJNSA_ILi8EEESG_EEENS5_IJSG_SC_EEEEEEEvNS4_8identityENS4_23SM90_TMA_LOAD_MULTICASTES19_vS1A_EENS_8epilogue10collective18CollectiveEpilogueINS1D_23Sm100TmaWarpSpecializedILi2ELi2ELi32ELb0ELb0EEEJSH_NS5_IJNSR_ISF_SC_EES1I_EEEaSI_aSI_NS1D_6fusion15FusionCallbacksIS1H_NS1K_17LinearCombinationIaiaiLNS_15FloatRoundStyleE2EEESH_S1J_JEEENS4_5SM1004TMEM4LOAD26SM100_TMEM_LOAD_16dp32b32xESZ_NS10_INS11_ILi2ELi4ELi3EEES14_NSR_INS5_IJS15_SF_EEENS5_IJSF_SC_EEEEEEENS4_39AutoVectorizingCopyWithAssumedAlignmentILi128EEENS4_14SM90_TMA_STOREES1Y_S20_S20_EEEvvEEEEvNT_6ParamsE:
	.zero		2944


//--------------------- SYMBOLS --------------------------

	.type		.nv.reservedSmem.offset0,@object
	.size		.nv.reservedSmem.offset0,0x4
	.type		.nv.reservedSmem.cap,@object
	.size		.nv.reservedSmem.cap,0x4
	.type		__assertfail,@function
